	.target	sm_90a

	.elftype	@"ET_EXEC"


//--------------------- .note.nv.tkinfo           --------------------------
	.section	.note.nv.tkinfo,"",@"SHT_NOTE"
	.sectionflags	@"SHF_NOTE_NV_TKINFO"
	.tkinfo
        /*0018*/ 	.word	0x00000002
        /*0030*/ 	.string	""
        /*0030*/ 	.string	"ptxas"
        /*0030*/ 	.string	"Cuda compilation tools, release 13.0, V13.0.88"
        /*0030*/ 	.string	"Build cuda_13.0.r13.0/compiler.36424714_0"
        /*0030*/ 	.string	"-arch sm_90a -m 64 "



//--------------------- .note.nv.cuinfo           --------------------------
	.section	.note.nv.cuinfo,"",@"SHT_NOTE"
	.sectionflags	@"SHF_NOTE_NV_CUINFO"
        /*0018*/ 	.short	0x0002
        /*001a*/ 	.short	0x005a
        /*001c*/ 	.short	0x0082
	.zero		2


//--------------------- .nv.info                  --------------------------
	.section	.nv.info,"",@"SHT_CUDA_INFO"
	.align	4


	//----- nvinfo : EIATTR_REGCOUNT
	.align		4
        /*0000*/ 	.byte	0x04, 0x2f
        /*0002*/ 	.short	(.L_12 - .L_11)
	.align		4
.L_11:
        /*0004*/ 	.word	index@(_ZN7cutlass13device_kernelINS_4gemm6kernel13GemmUniversalIN4cute5tupleIJiiiiEEENS1_10collective13CollectiveMmaINS1_37MainloopSm90TmaGmmaWarpSpecializedFP8ILi28ENS5_IJNS4_1CILi1EEESB_SB_EEENS1_35KernelTmaWarpSpecializedCooperativeEEENS5_IJNSA_ILi128EEESF_NSA_ILi32EEEEEENS_12float_e5m2_tENS5_IJlSB_lEEESI_SJ_NS4_8TiledMMAINS4_8MMA_AtomIJNS4_4SM904GMMA31MMA_64x128x32_F32E5M2E5M2_SS_TNILNSN_7ScaleInE1ELSP_1EEEEEENS4_6LayoutINS5_IJNSA_ILi2EEESB_SB_EEENS5_IJSB_NSA_ILi0EEESV_EEEEENS5_IJNS4_10UnderscoreESY_SY_EEEEENS4_13SM90_TMA_LOADENS4_14ComposedLayoutINS4_7SwizzleILi1ELi4ELi3EEENS4_18smem_ptr_flag_bitsILi8EEENSS_INS5_IJNSA_ILi8EEESG_EEENS5_IJSG_SB_EEEEEEEvNS4_8identityES11_S1B_vS1C_EENS_8epilogue10collective6detail29Sm90TmaWarpSpecializedAdapterINS1F_15DefaultEpilogueISI_SJ_SJ_NS1E_6thread17LinearCombinationISI_Li1EffLNS1J_9ScaleType4KindE0ELNS_15FloatRoundStyleE2ESI_EENS1_15EpilogueDefaultEEEEEvvEEEEvNT_6ParamsE)
        /*0008*/ 	.word	0x000000a8


	//----- nvinfo : EIATTR_FRAME_SIZE
	.align		4
.L_12:
        /*000c*/ 	.byte	0x04, 0x11
        /*000e*/ 	.short	(.L_14 - .L_13)
	.align		4
.L_13:
        /*0010*/ 	.word	index@(_ZN7cutlass13device_kernelINS_4gemm6kernel13GemmUniversalIN4cute5tupleIJiiiiEEENS1_10collective13CollectiveMmaINS1_37MainloopSm90TmaGmmaWarpSpecializedFP8ILi28ENS5_IJNS4_1CILi1EEESB_SB_EEENS1_35KernelTmaWarpSpecializedCooperativeEEENS5_IJNSA_ILi128EEESF_NSA_ILi32EEEEEENS_12float_e5m2_tENS5_IJlSB_lEEESI_SJ_NS4_8TiledMMAINS4_8MMA_AtomIJNS4_4SM904GMMA31MMA_64x128x32_F32E5M2E5M2_SS_TNILNSN_7ScaleInE1ELSP_1EEEEEENS4_6LayoutINS5_IJNSA_ILi2EEESB_SB_EEENS5_IJSB_NSA_ILi0EEESV_EEEEENS5_IJNS4_10UnderscoreESY_SY_EEEEENS4_13SM90_TMA_LOADENS4_14ComposedLayoutINS4_7SwizzleILi1ELi4ELi3EEENS4_18smem_ptr_flag_bitsILi8EEENSS_INS5_IJNSA_ILi8EEESG_EEENS5_IJSG_SB_EEEEEEEvNS4_8identityES11_S1B_vS1C_EENS_8epilogue10collective6detail29Sm90TmaWarpSpecializedAdapterINS1F_15DefaultEpilogueISI_SJ_SJ_NS1E_6thread17LinearCombinationISI_Li1EffLNS1J_9ScaleType4KindE0ELNS_15FloatRoundStyleE2ESI_EENS1_15EpilogueDefaultEEEEEvvEEEEvNT_6ParamsE)
        /*0014*/ 	.word	0x00000000


	//----- nvinfo : EIATTR_MIN_STACK_SIZE
	.align		4
.L_14:
        /*0018*/ 	.byte	0x04, 0x12
        /*001a*/ 	.short	(.L_16 - .L_15)
	.align		4
.L_15:
        /*001c*/ 	.word	index@(_ZN7cutlass13device_kernelINS_4gemm6kernel13GemmUniversalIN4cute5tupleIJiiiiEEENS1_10collective13CollectiveMmaINS1_37MainloopSm90TmaGmmaWarpSpecializedFP8ILi28ENS5_IJNS4_1CILi1EEESB_SB_EEENS1_35KernelTmaWarpSpecializedCooperativeEEENS5_IJNSA_ILi128EEESF_NSA_ILi32EEEEEENS_12float_e5m2_tENS5_IJlSB_lEEESI_SJ_NS4_8TiledMMAINS4_8MMA_AtomIJNS4_4SM904GMMA31MMA_64x128x32_F32E5M2E5M2_SS_TNILNSN_7ScaleInE1ELSP_1EEEEEENS4_6LayoutINS5_IJNSA_ILi2EEESB_SB_EEENS5_IJSB_NSA_ILi0EEESV_EEEEENS5_IJNS4_10UnderscoreESY_SY_EEEEENS4_13SM90_TMA_LOADENS4_14ComposedLayoutINS4_7SwizzleILi1ELi4ELi3EEENS4_18smem_ptr_flag_bitsILi8EEENSS_INS5_IJNSA_ILi8EEESG_EEENS5_IJSG_SB_EEEEEEEvNS4_8identityES11_S1B_vS1C_EENS_8epilogue10collective6detail29Sm90TmaWarpSpecializedAdapterINS1F_15DefaultEpilogueISI_SJ_SJ_NS1E_6thread17LinearCombinationISI_Li1EffLNS1J_9ScaleType4KindE0ELNS_15FloatRoundStyleE2ESI_EENS1_15EpilogueDefaultEEEEEvvEEEEvNT_6ParamsE)
        /*0020*/ 	.word	0x00000000
.L_16:


//--------------------- .nv.compat                --------------------------
	.section	.nv.compat,"",@"SHT_CUDA_COMPAT_INFO"
	.align	4
        /*0000*/ 	.byte	0x02, 0x09, 0x01, 0x00, 0x02, 0x02, 0x04, 0x00, 0x02, 0x05, 0x05, 0x00, 0x03, 0x07, 0x01, 0x01
        /*0010*/ 	.byte	0x02, 0x03, 0x01, 0x00, 0x02, 0x06, 0x01, 0x00, 0x04, 0x0b, 0x08, 0x00, 0x00, 0x00, 0x00, 0x00
        /*0020*/ 	.byte	0x00, 0x00, 0x00, 0x00


//--------------------- .nv.info._ZN7cutlass13device_kernelINS_4gemm6kernel13GemmUniversalIN4cute5tupleIJiiiiEEENS1_10collective13CollectiveMmaINS1_37MainloopSm90TmaGmmaWarpSpecializedFP8ILi28ENS5_IJNS4_1CILi1EEESB_SB_EEENS1_35KernelTmaWarpSpecializedCooperativeEEENS5_IJNSA_ILi128EEESF_NSA_ILi32EEEEEENS_12float_e5m2_tENS5_IJlSB_lEEESI_SJ_NS4_8TiledMMAINS4_8MMA_AtomIJNS4_4SM904GMMA31MMA_64x128x32_F32E5M2E5M2_SS_TNILNSN_7ScaleInE1ELSP_1EEEEEENS4_6LayoutINS5_IJNSA_ILi2EEESB_SB_EEENS5_IJSB_NSA_ILi0EEESV_EEEEENS5_IJNS4_10UnderscoreESY_SY_EEEEENS4_13SM90_TMA_LOADENS4_14ComposedLayoutINS4_7SwizzleILi1ELi4ELi3EEENS4_18smem_ptr_flag_bitsILi8EEENSS_INS5_IJNSA_ILi8EEESG_EEENS5_IJSG_SB_EEEEEEEvNS4_8identityES11_S1B_vS1C_EENS_8epilogue10collective6detail29Sm90TmaWarpSpecializedAdapterINS1F_15DefaultEpilogueISI_SJ_SJ_NS1E_6thread17LinearCombinationISI_Li1EffLNS1J_9ScaleType4KindE0ELNS_15FloatRoundStyleE2ESI_EENS1_15EpilogueDefaultEEEEEvvEEEEvNT_6ParamsE --------------------------
	.section	.nv.info._ZN7cutlass13device_kernelINS_4gemm6kernel13GemmUniversalIN4cute5tupleIJiiiiEEENS1_10collective13CollectiveMmaINS1_37MainloopSm90TmaGmmaWarpSpecializedFP8ILi28ENS5_IJNS4_1CILi1EEESB_SB_EEENS1_35KernelTmaWarpSpecializedCooperativeEEENS5_IJNSA_ILi128EEESF_NSA_ILi32EEEEEENS_12float_e5m2_tENS5_IJlSB_lEEESI_SJ_NS4_8TiledMMAINS4_8MMA_AtomIJNS4_4SM904GMMA31MMA_64x128x32_F32E5M2E5M2_SS_TNILNSN_7ScaleInE1ELSP_1EEEEEENS4_6LayoutINS5_IJNSA_ILi2EEESB_SB_EEENS5_IJSB_NSA_ILi0EEESV_EEEEENS5_IJNS4_10UnderscoreESY_SY_EEEEENS4_13SM90_TMA_LOADENS4_14ComposedLayoutINS4_7SwizzleILi1ELi4ELi3EEENS4_18smem_ptr_flag_bitsILi8EEENSS_INS5_IJNSA_ILi8EEESG_EEENS5_IJSG_SB_EEEEEEEvNS4_8identityES11_S1B_vS1C_EENS_8epilogue10collective6detail29Sm90TmaWarpSpecializedAdapterINS1F_15DefaultEpilogueISI_SJ_SJ_NS1E_6thread17LinearCombinationISI_Li1EffLNS1J_9ScaleType4KindE0ELNS_15FloatRoundStyleE2ESI_EENS1_15EpilogueDefaultEEEEEvvEEEEvNT_6ParamsE,"",@"SHT_CUDA_INFO"
	.sectionflags	@""
	.align	4


	//----- nvinfo : EIATTR_CUDA_API_VERSION
	.align		4
        /*0000*/ 	.byte	0x04, 0x37
        /*0002*/ 	.short	(.L_18 - .L_17)
.L_17:
        /*0004*/ 	.word	0x00000082


	//----- nvinfo : EIATTR_KPARAM_INFO
	.align		4
.L_18:
        /*0008*/ 	.byte	0x04, 0x17
        /*000a*/ 	.short	(.L_20 - .L_19)
.L_19:
        /*000c*/ 	.word	0x00000000
        /*0010*/ 	.short	0x0000
        /*0012*/ 	.short	0x0070
        /*0014*/ 	.byte	0x00, 0xf0, 0x01, 0x10


	//----- nvinfo : EIATTR_SPARSE_MMA_MASK
	.align		4
.L_20:
        /*0018*/ 	.byte	0x03, 0x50
        /*001a*/ 	.short	0x0000


	//----- nvinfo : EIATTR_MAXREG_COUNT
	.align		4
        /*001c*/ 	.byte	0x03, 0x1b
        /*001e*/ 	.short	0x00a8


	//----- nvinfo : EIATTR_NUM_BARRIERS
	.align		4
        /*0020*/ 	.byte	0x02, 0x4c
        /*0022*/ 	.byte	0x01
	.zero		1


	//----- nvinfo : EIATTR_MERCURY_ISA_VERSION
	.align		4
        /*0024*/ 	.byte	0x03, 0x5f
        /*0026*/ 	.short	0x0101


	//----- nvinfo : EIATTR_INT_WARP_WIDE_INSTR_OFFSETS
	.align		4
        /*0028*/ 	.byte	0x04, 0x31
        /*002a*/ 	.short	(.L_22 - .L_21)


	//   ....[0]....
.L_21:
        /*002c*/ 	.word	0x00000700


	//   ....[1]....
        /*0030*/ 	.word	0x00000710


	//   ....[2]....
        /*0034*/ 	.word	0x00000800


	//----- nvinfo : EIATTR_COOP_GROUP_MASK_REGIDS
	.align		4
.L_22:
        /*0038*/ 	.byte	0x04, 0x29
        /*003a*/ 	.short	(.L_24 - .L_23)


	//   ....[0]....
.L_23:
        /*003c*/ 	.word	0xffffffff


	//   ....[1]....
        /*0040*/ 	.word	0xffffffff


	//   ....[2]....
        /*0044*/ 	.word	0xffffffff


	//   ....[3]....
        /*0048*/ 	.word	0xffffffff


	//   ....[4]....
        /*004c*/ 	.word	0xffffffff


	//----- nvinfo : EIATTR_COOP_GROUP_INSTR_OFFSETS
	.align		4
.L_24:
        /*0050*/ 	.byte	0x04, 0x28
        /*0052*/ 	.short	(.L_26 - .L_25)


	//   ....[0]....
.L_25:
        /*0054*/ 	.word	0x00000060


	//   ....[1]....
        /*0058*/ 	.word	0x00000070


	//   ....[2]....
        /*005c*/ 	.word	0x00000130


	//   ....[3]....
        /*0060*/ 	.word	0x000005f0


	//   ....[4]....
        /*0064*/ 	.word	0x000012f0


	//----- nvinfo : EIATTR_REG_RECONFIG
	.align		4
.L_26:
        /*0068*/ 	.byte	0x01, 0x54
	.zero		2


	//----- nvinfo : EIATTR_MBARRIER_INSTR_OFFSETS
	.align		4
        /*006c*/ 	.byte	0x04, 0x39
        /*006e*/ 	.short	(.L_28 - .L_27)


	//   ....[0]....
.L_27:
        /*0070*/ 	.word	0x00000250
        /*0074*/ 	.word	0x000000ff
        /*0078*/ 	.word	0x00000000
        /*007c*/ 	.short	0x0100
        /*007e*/ 	.byte	0x08
	.zero		1


	//   ....[1]....
        /*0080*/ 	.word	0x00000260
        /*0084*/ 	.word	0x000000ff
        /*0088*/ 	.word	0x000000e0
        /*008c*/ 	.short	0x0100
        /*008e*/ 	.byte	0x08
	.zero		1


	//   ....[2]....
        /*0090*/ 	.word	0x00000270
        /*0094*/ 	.word	0x000000ff
        /*0098*/ 	.word	0x00000008
        /*009c*/ 	.short	0x0100
        /*009e*/ 	.byte	0x08
	.zero		1


	//   ....[3]....
        /*00a0*/ 	.word	0x00000280
        /*00a4*/ 	.word	0x000000ff
        /*00a8*/ 	.word	0x000000e8
        /*00ac*/ 	.short	0x0100
        /*00ae*/ 	.byte	0x08
	.zero		1


	//   ....[4]....
        /*00b0*/ 	.word	0x00000290
        /*00b4*/ 	.word	0x000000ff
        /*00b8*/ 	.word	0x00000010
        /*00bc*/ 	.short	0x0100
        /*00be*/ 	.byte	0x08
	.zero		1


	//   ....[5]....
        /*00c0*/ 	.word	0x000002a0
        /*00c4*/ 	.word	0x000000ff
        /*00c8*/ 	.word	0x000000f0
        /*00cc*/ 	.short	0x0100
        /*00ce*/ 	.byte	0x08
	.zero		1


	//   ....[6]....
        /*00d0*/ 	.word	0x000002b0
        /*00d4*/ 	.word	0x000000ff
        /*00d8*/ 	.word	0x00000018
        /*00dc*/ 	.short	0x0100
        /*00de*/ 	.byte	0x08
	.zero		1


	//   ....[7]....
        /*00e0*/ 	.word	0x000002c0
        /*00e4*/ 	.word	0x000000ff
        /*00e8*/ 	.word	0x000000f8
        /*00ec*/ 	.short	0x0100
        /*00ee*/ 	.byte	0x08
	.zero		1


	//   ....[8]....
        /*00f0*/ 	.word	0x000002d0
        /*00f4*/ 	.word	0x000000ff
        /*00f8*/ 	.word	0x00000020
        /*00fc*/ 	.short	0x0100
        /*00fe*/ 	.byte	0x08
	.zero		1


	//   ....[9]....
        /*0100*/ 	.word	0x000002e0
        /*0104*/ 	.word	0x000000ff
        /*0108*/ 	.word	0x00000100
        /*010c*/ 	.short	0x0100
        /*010e*/ 	.byte	0x08
	.zero		1


	//   ....[10]....
        /*0110*/ 	.word	0x000002f0
        /*0114*/ 	.word	0x000000ff
        /*0118*/ 	.word	0x00000028
        /*011c*/ 	.short	0x0100
        /*011e*/ 	.byte	0x08
	.zero		1


	//   ....[11]....
        /*0120*/ 	.word	0x00000300
        /*0124*/ 	.word	0x000000ff
        /*0128*/ 	.word	0x00000108
        /*012c*/ 	.short	0x0100
        /*012e*/ 	.byte	0x08
	.zero		1


	//   ....[12]....
        /*0130*/ 	.word	0x00000310
        /*0134*/ 	.word	0x000000ff
        /*0138*/ 	.word	0x00000030
        /*013c*/ 	.short	0x0100
        /*013e*/ 	.byte	0x08
	.zero		1


	//   ....[13]....
        /*0140*/ 	.word	0x00000320
        /*0144*/ 	.word	0x000000ff
        /*0148*/ 	.word	0x00000110
        /*014c*/ 	.short	0x0100
        /*014e*/ 	.byte	0x08
	.zero		1


	//   ....[14]....
        /*0150*/ 	.word	0x00000330
        /*0154*/ 	.word	0x000000ff
        /*0158*/ 	.word	0x00000038
        /*015c*/ 	.short	0x0100
        /*015e*/ 	.byte	0x08
	.zero		1


	//   ....[15]....
        /*0160*/ 	.word	0x00000340
        /*0164*/ 	.word	0x000000ff
        /*0168*/ 	.word	0x00000118
        /*016c*/ 	.short	0x0100
        /*016e*/ 	.byte	0x08
	.zero		1


	//   ....[16]....
        /*0170*/ 	.word	0x00000350
        /*0174*/ 	.word	0x000000ff
        /*0178*/ 	.word	0x00000040
        /*017c*/ 	.short	0x0100
        /*017e*/ 	.byte	0x08
	.zero		1


	//   ....[17]....
        /*0180*/ 	.word	0x00000360
        /*0184*/ 	.word	0x000000ff
        /*0188*/ 	.word	0x00000120
        /*018c*/ 	.short	0x0100
        /*018e*/ 	.byte	0x08
	.zero		1


	//   ....[18]....
        /*0190*/ 	.word	0x00000370
        /*0194*/ 	.word	0x000000ff
        /*0198*/ 	.word	0x00000048
        /*019c*/ 	.short	0x0100
        /*019e*/ 	.byte	0x08
	.zero		1


	//   ....[19]....
        /*01a0*/ 	.word	0x00000380
        /*01a4*/ 	.word	0x000000ff
        /*01a8*/ 	.word	0x00000128
        /*01ac*/ 	.short	0x0100
        /*01ae*/ 	.byte	0x08
	.zero		1


	//   ....[20]....
        /*01b0*/ 	.word	0x00000390
        /*01b4*/ 	.word	0x000000ff
        /*01b8*/ 	.word	0x00000050
        /*01bc*/ 	.short	0x0100
        /*01be*/ 	.byte	0x08
	.zero		1


	//   ....[21]....
        /*01c0*/ 	.word	0x000003a0
        /*01c4*/ 	.word	0x000000ff
        /*01c8*/ 	.word	0x00000130
        /*01cc*/ 	.short	0x0100
        /*01ce*/ 	.byte	0x08
	.zero		1


	//   ....[22]....
        /*01d0*/ 	.word	0x000003b0
        /*01d4*/ 	.word	0x000000ff
        /*01d8*/ 	.word	0x00000058
        /*01dc*/ 	.short	0x0100
        /*01de*/ 	.byte	0x08
	.zero		1


	//   ....[23]....
        /*01e0*/ 	.word	0x000003c0
        /*01e4*/ 	.word	0x000000ff
        /*01e8*/ 	.word	0x00000138
        /*01ec*/ 	.short	0x0100
        /*01ee*/ 	.byte	0x08
	.zero		1


	//   ....[24]....
        /*01f0*/ 	.word	0x000003d0
        /*01f4*/ 	.word	0x000000ff
        /*01f8*/ 	.word	0x00000060
        /*01fc*/ 	.short	0x0100
        /*01fe*/ 	.byte	0x08
	.zero		1


	//   ....[25]....
        /*0200*/ 	.word	0x000003e0
        /*0204*/ 	.word	0x000000ff
        /*0208*/ 	.word	0x00000140
        /*020c*/ 	.short	0x0100
        /*020e*/ 	.byte	0x08
	.zero		1


	//   ....[26]....
        /*0210*/ 	.word	0x000003f0
        /*0214*/ 	.word	0x000000ff
        /*0218*/ 	.word	0x00000068
        /*021c*/ 	.short	0x0100
        /*021e*/ 	.byte	0x08
	.zero		1


	//   ....[27]....
        /*0220*/ 	.word	0x00000400
        /*0224*/ 	.word	0x000000ff
        /*0228*/ 	.word	0x00000148
        /*022c*/ 	.short	0x0100
        /*022e*/ 	.byte	0x08
	.zero		1


	//   ....[28]....
        /*0230*/ 	.word	0x00000410
        /*0234*/ 	.word	0x000000ff
        /*0238*/ 	.word	0x00000070
        /*023c*/ 	.short	0x0100
        /*023e*/ 	.byte	0x08
	.zero		1


	//   ....[29]....
        /*0240*/ 	.word	0x00000420
        /*0244*/ 	.word	0x000000ff
        /*0248*/ 	.word	0x00000150
        /*024c*/ 	.short	0x0100
        /*024e*/ 	.byte	0x08
	.zero		1


	//   ....[30]....
        /*0250*/ 	.word	0x00000430
        /*0254*/ 	.word	0x000000ff
        /*0258*/ 	.word	0x00000078
        /*025c*/ 	.short	0x0100
        /*025e*/ 	.byte	0x08
	.zero		1


	//   ....[31]....
        /*0260*/ 	.word	0x00000440
        /*0264*/ 	.word	0x000000ff
        /*0268*/ 	.word	0x00000158
        /*026c*/ 	.short	0x0100
        /*026e*/ 	.byte	0x08
	.zero		1


	//   ....[32]....
        /*0270*/ 	.word	0x00000450
        /*0274*/ 	.word	0x000000ff
        /*0278*/ 	.word	0x00000080
        /*027c*/ 	.short	0x0100
        /*027e*/ 	.byte	0x08
	.zero		1


	//   ....[33]....
        /*0280*/ 	.word	0x00000460
        /*0284*/ 	.word	0x000000ff
        /*0288*/ 	.word	0x00000160
        /*028c*/ 	.short	0x0100
        /*028e*/ 	.byte	0x08
	.zero		1


	//   ....[34]....
        /*0290*/ 	.word	0x00000470
        /*0294*/ 	.word	0x000000ff
        /*0298*/ 	.word	0x00000088
        /*029c*/ 	.short	0x0100
        /*029e*/ 	.byte	0x08
	.zero		1


	//   ....[35]....
        /*02a0*/ 	.word	0x00000480
        /*02a4*/ 	.word	0x000000ff
        /*02a8*/ 	.word	0x00000168
        /*02ac*/ 	.short	0x0100
        /*02ae*/ 	.byte	0x08
	.zero		1


	//   ....[36]....
        /*02b0*/ 	.word	0x00000490
        /*02b4*/ 	.word	0x000000ff
        /*02b8*/ 	.word	0x00000090
        /*02bc*/ 	.short	0x0100
        /*02be*/ 	.byte	0x08
	.zero		1


	//   ....[37]....
        /*02c0*/ 	.word	0x000004a0
        /*02c4*/ 	.word	0x000000ff
        /*02c8*/ 	.word	0x00000170
        /*02cc*/ 	.short	0x0100
        /*02ce*/ 	.byte	0x08
	.zero		1


	//   ....[38]....
        /*02d0*/ 	.word	0x000004b0
        /*02d4*/ 	.word	0x000000ff
        /*02d8*/ 	.word	0x00000098
        /*02dc*/ 	.short	0x0100
        /*02de*/ 	.byte	0x08
	.zero		1


	//   ....[39]....
        /*02e0*/ 	.word	0x000004c0
        /*02e4*/ 	.word	0x000000ff
        /*02e8*/ 	.word	0x00000178
        /*02ec*/ 	.short	0x0100
        /*02ee*/ 	.byte	0x08
	.zero		1


	//   ....[40]....
        /*02f0*/ 	.word	0x000004d0
        /*02f4*/ 	.word	0x000000ff
        /*02f8*/ 	.word	0x000000a0
        /*02fc*/ 	.short	0x0100
        /*02fe*/ 	.byte	0x08
	.zero		1


	//   ....[41]....
        /*0300*/ 	.word	0x000004e0
        /*0304*/ 	.word	0x000000ff
        /*0308*/ 	.word	0x00000180
        /*030c*/ 	.short	0x0100
        /*030e*/ 	.byte	0x08
	.zero		1


	//   ....[42]....
        /*0310*/ 	.word	0x000004f0
        /*0314*/ 	.word	0x000000ff
        /*0318*/ 	.word	0x000000a8
        /*031c*/ 	.short	0x0100
        /*031e*/ 	.byte	0x08
	.zero		1


	//   ....[43]....
        /*0320*/ 	.word	0x00000500
        /*0324*/ 	.word	0x000000ff
        /*0328*/ 	.word	0x00000188
        /*032c*/ 	.short	0x0100
        /*032e*/ 	.byte	0x08
	.zero		1


	//   ....[44]....
        /*0330*/ 	.word	0x00000510
        /*0334*/ 	.word	0x000000ff
        /*0338*/ 	.word	0x000000b0
        /*033c*/ 	.short	0x0100
        /*033e*/ 	.byte	0x08
	.zero		1


	//   ....[45]....
        /*0340*/ 	.word	0x00000520
        /*0344*/ 	.word	0x000000ff
        /*0348*/ 	.word	0x00000190
        /*034c*/ 	.short	0x0100
        /*034e*/ 	.byte	0x08
	.zero		1


	//   ....[46]....
        /*0350*/ 	.word	0x00000530
        /*0354*/ 	.word	0x000000ff
        /*0358*/ 	.word	0x000000b8
        /*035c*/ 	.short	0x0100
        /*035e*/ 	.byte	0x08
	.zero		1


	//   ....[47]....
        /*0360*/ 	.word	0x00000540
        /*0364*/ 	.word	0x000000ff
        /*0368*/ 	.word	0x00000198
        /*036c*/ 	.short	0x0100
        /*036e*/ 	.byte	0x08
	.zero		1


	//   ....[48]....
        /*0370*/ 	.word	0x00000550
        /*0374*/ 	.word	0x000000ff
        /*0378*/ 	.word	0x000000c0
        /*037c*/ 	.short	0x0100
        /*037e*/ 	.byte	0x08
	.zero		1


	//   ....[49]....
        /*0380*/ 	.word	0x00000560
        /*0384*/ 	.word	0x000000ff
        /*0388*/ 	.word	0x000001a0
        /*038c*/ 	.short	0x0100
        /*038e*/ 	.byte	0x08
	.zero		1


	//   ....[50]....
        /*0390*/ 	.word	0x00000570
        /*0394*/ 	.word	0x000000ff
        /*0398*/ 	.word	0x000000c8
        /*039c*/ 	.short	0x0100
        /*039e*/ 	.byte	0x08
	.zero		1


	//   ....[51]....
        /*03a0*/ 	.word	0x00000580
        /*03a4*/ 	.word	0x000000ff
        /*03a8*/ 	.word	0x000001a8
        /*03ac*/ 	.short	0x0100
        /*03ae*/ 	.byte	0x08
	.zero		1


	//   ....[52]....
        /*03b0*/ 	.word	0x00000590
        /*03b4*/ 	.word	0x000000ff
        /*03b8*/ 	.word	0x000000d0
        /*03bc*/ 	.short	0x0100
        /*03be*/ 	.byte	0x08
	.zero		1


	//   ....[53]....
        /*03c0*/ 	.word	0x000005a0
        /*03c4*/ 	.word	0x000000ff
        /*03c8*/ 	.word	0x000001b0
        /*03cc*/ 	.short	0x0100
        /*03ce*/ 	.byte	0x08
	.zero		1


	//   ....[54]....
        /*03d0*/ 	.word	0x000005b0
        /*03d4*/ 	.word	0x000000ff
        /*03d8*/ 	.word	0x000000d8
        /*03dc*/ 	.short	0x0100
        /*03de*/ 	.byte	0x08
	.zero		1


	//   ....[55]....
        /*03e0*/ 	.word	0x000005c0
        /*03e4*/ 	.word	0x000000ff
        /*03e8*/ 	.word	0x000001b8
        /*03ec*/ 	.short	0x0100
        /*03ee*/ 	.byte	0x08
	.zero		1


	//   ....[56]....
        /*03f0*/ 	.word	0x00000850
        /*03f4*/ 	.word	0x000000ff
        /*03f8*/ 	.word	0x000001d0
        /*03fc*/ 	.short	0x0100
        /*03fe*/ 	.byte	0x06
	.zero		1


	//   ....[57]....
        /*0400*/ 	.word	0x000008b0
        /*0404*/ 	.word	0x000000ff
        /*0408*/ 	.word	0x000001d8
        /*040c*/ 	.short	0x0100
        /*040e*/ 	.byte	0x06
	.zero		1


	//   ....[58]....
        /*0410*/ 	.word	0x00001820
        /*0414*/ 	.word	0x000000ff
        /*0418*/ 	.word	0x00000000
        /*041c*/ 	.short	0x010a
        /*041e*/ 	.byte	0x06
	.zero		1


	//   ....[59]....
        /*0420*/ 	.word	0x00001860
        /*0424*/ 	.word	0x000000ff
        /*0428*/ 	.word	0x00000000
        /*042c*/ 	.short	0x010a
        /*042e*/ 	.byte	0x06
	.zero		1


	//   ....[60]....
        /*0430*/ 	.word	0x00002140
        /*0434*/ 	.word	0x000000ff
        /*0438*/ 	.word	0x00000000
        /*043c*/ 	.short	0x010a
        /*043e*/ 	.byte	0x0c
	.zero		1


	//   ....[61]....
        /*0440*/ 	.word	0x00002180
        /*0444*/ 	.word	0x000000ff
        /*0448*/ 	.word	0x00000000
        /*044c*/ 	.short	0x010a
        /*044e*/ 	.byte	0x0c
	.zero		1


	//   ....[62]....
        /*0450*/ 	.word	0x00002760
        /*0454*/ 	.word	0x000000ff
        /*0458*/ 	.word	0x00000000
        /*045c*/ 	.short	0x0101
        /*045e*/ 	.byte	0x08
	.zero		1


	//   ....[63]....
        /*0460*/ 	.word	0x00002db0
        /*0464*/ 	.word	0x000000ff
        /*0468*/ 	.word	0x00000000
        /*046c*/ 	.short	0x0101
        /*046e*/ 	.byte	0x06
	.zero		1


	//   ....[64]....
        /*0470*/ 	.word	0x00008740
        /*0474*/ 	.word	0x00000013
        /*0478*/ 	.word	0x000000e0
        /*047c*/ 	.short	0x010a
        /*047e*/ 	.byte	0x3f
	.zero		1


	//   ....[65]....
        /*0480*/ 	.word	0x00008aa0
        /*0484*/ 	.word	0x00000006
        /*0488*/ 	.word	0x000001d8
        /*048c*/ 	.short	0x0101
        /*048e*/ 	.byte	0x3f
	.zero		1


	//   ....[66]....
        /*0490*/ 	.word	0x000091d0
        /*0494*/ 	.word	0x00000006
        /*0498*/ 	.word	0x00000000
        /*049c*/ 	.short	0x010a
        /*049e*/ 	.byte	0x3f
	.zero		1


	//   ....[67]....
        /*04a0*/ 	.word	0x00009250
        /*04a4*/ 	.word	0x00000007
        /*04a8*/ 	.word	0x00000000
        /*04ac*/ 	.short	0x010a
        /*04ae*/ 	.byte	0x3f
	.zero		1


	//   ....[68]....
        /*04b0*/ 	.word	0x000092e0
        /*04b4*/ 	.word	0x00000006
        /*04b8*/ 	.word	0x00000000
        /*04bc*/ 	.short	0x010a
        /*04be*/ 	.byte	0x3f
	.zero		1


	//   ....[69]....
        /*04c0*/ 	.word	0x00009370
        /*04c4*/ 	.word	0x00000009
        /*04c8*/ 	.word	0x00000000
        /*04cc*/ 	.short	0x010a
        /*04ce*/ 	.byte	0x3f
	.zero		1


	//   ....[70]....
        /*04d0*/ 	.word	0x00009400
        /*04d4*/ 	.word	0x00000006
        /*04d8*/ 	.word	0x00000000
        /*04dc*/ 	.short	0x010a
        /*04de*/ 	.byte	0x3f
	.zero		1


	//   ....[71]....
        /*04e0*/ 	.word	0x00009490
        /*04e4*/ 	.word	0x00000009
        /*04e8*/ 	.word	0x00000000
        /*04ec*/ 	.short	0x010a
        /*04ee*/ 	.byte	0x3f
	.zero		1


	//   ....[72]....
        /*04f0*/ 	.word	0x00009520
        /*04f4*/ 	.word	0x00000006
        /*04f8*/ 	.word	0x00000000
        /*04fc*/ 	.short	0x010a
        /*04fe*/ 	.byte	0x3f
	.zero		1


	//   ....[73]....
        /*0500*/ 	.word	0x000095b0
        /*0504*/ 	.word	0x00000009
        /*0508*/ 	.word	0x00000000
        /*050c*/ 	.short	0x010a
        /*050e*/ 	.byte	0x3f
	.zero		1


	//   ....[74]....
        /*0510*/ 	.word	0x00009640
        /*0514*/ 	.word	0x00000006
        /*0518*/ 	.word	0x00000000
        /*051c*/ 	.short	0x010a
        /*051e*/ 	.byte	0x3f
	.zero		1


	//   ....[75]....
        /*0520*/ 	.word	0x000096d0
        /*0524*/ 	.word	0x00000009
        /*0528*/ 	.word	0x00000000
        /*052c*/ 	.short	0x010a
        /*052e*/ 	.byte	0x3f
	.zero		1


	//   ....[76]....
        /*0530*/ 	.word	0x00009760
        /*0534*/ 	.word	0x00000006
        /*0538*/ 	.word	0x00000000
        /*053c*/ 	.short	0x010a
        /*053e*/ 	.byte	0x3f
	.zero		1


	//   ....[77]....
        /*0540*/ 	.word	0x000097f0
        /*0544*/ 	.word	0x00000009
        /*0548*/ 	.word	0x00000000
        /*054c*/ 	.short	0x010a
        /*054e*/ 	.byte	0x3f
	.zero		1


	//   ....[78]....
        /*0550*/ 	.word	0x00009880
        /*0554*/ 	.word	0x00000006
        /*0558*/ 	.word	0x00000000
        /*055c*/ 	.short	0x010a
        /*055e*/ 	.byte	0x3f
	.zero		1


	//   ....[79]....
        /*0560*/ 	.word	0x00009910
        /*0564*/ 	.word	0x00000009
        /*0568*/ 	.word	0x00000000
        /*056c*/ 	.short	0x010a
        /*056e*/ 	.byte	0x3f
	.zero		1


	//   ....[80]....
        /*0570*/ 	.word	0x000099a0
        /*0574*/ 	.word	0x00000006
        /*0578*/ 	.word	0x00000000
        /*057c*/ 	.short	0x010a
        /*057e*/ 	.byte	0x3f
	.zero		1


	//   ....[81]....
        /*0580*/ 	.word	0x00009a30
        /*0584*/ 	.word	0x00000009
        /*0588*/ 	.word	0x00000000
        /*058c*/ 	.short	0x010a
        /*058e*/ 	.byte	0x3f
	.zero		1


	//   ....[82]....
        /*0590*/ 	.word	0x00009ac0
        /*0594*/ 	.word	0x00000006
        /*0598*/ 	.word	0x00000000
        /*059c*/ 	.short	0x010a
        /*059e*/ 	.byte	0x3f
	.zero		1


	//   ....[83]....
        /*05a0*/ 	.word	0x00009b50
        /*05a4*/ 	.word	0x00000009
        /*05a8*/ 	.word	0x00000000
        /*05ac*/ 	.short	0x010a
        /*05ae*/ 	.byte	0x3f
	.zero		1


	//   ....[84]....
        /*05b0*/ 	.word	0x00009be0
        /*05b4*/ 	.word	0x00000006
        /*05b8*/ 	.word	0x00000000
        /*05bc*/ 	.short	0x010a
        /*05be*/ 	.byte	0x3f
	.zero		1


	//   ....[85]....
        /*05c0*/ 	.word	0x00009c70
        /*05c4*/ 	.word	0x00000009
        /*05c8*/ 	.word	0x00000000
        /*05cc*/ 	.short	0x010a
        /*05ce*/ 	.byte	0x3f
	.zero		1


	//   ....[86]....
        /*05d0*/ 	.word	0x00009d00
        /*05d4*/ 	.word	0x00000006
        /*05d8*/ 	.word	0x00000000
        /*05dc*/ 	.short	0x010a
        /*05de*/ 	.byte	0x3f
	.zero		1


	//   ....[87]....
        /*05e0*/ 	.word	0x00009d90
        /*05e4*/ 	.word	0x00000009
        /*05e8*/ 	.word	0x00000000
        /*05ec*/ 	.short	0x010a
        /*05ee*/ 	.byte	0x3f
	.zero		1


	//   ....[88]....
        /*05f0*/ 	.word	0x00009e20
        /*05f4*/ 	.word	0x00000006
        /*05f8*/ 	.word	0x00000000
        /*05fc*/ 	.short	0x010a
        /*05fe*/ 	.byte	0x3f
	.zero		1


	//   ....[89]....
        /*0600*/ 	.word	0x00009eb0
        /*0604*/ 	.word	0x00000009
        /*0608*/ 	.word	0x00000000
        /*060c*/ 	.short	0x010a
        /*060e*/ 	.byte	0x3f
	.zero		1


	//   ....[90]....
        /*0610*/ 	.word	0x00009f40
        /*0614*/ 	.word	0x00000006
        /*0618*/ 	.word	0x00000000
        /*061c*/ 	.short	0x010a
        /*061e*/ 	.byte	0x3f
	.zero		1


	//   ....[91]....
        /*0620*/ 	.word	0x00009fd0
        /*0624*/ 	.word	0x00000009
        /*0628*/ 	.word	0x00000000
        /*062c*/ 	.short	0x010a
        /*062e*/ 	.byte	0x3f
	.zero		1


	//   ....[92]....
        /*0630*/ 	.word	0x0000a060
        /*0634*/ 	.word	0x00000006
        /*0638*/ 	.word	0x00000000
        /*063c*/ 	.short	0x010a
        /*063e*/ 	.byte	0x3f
	.zero		1


	//   ....[93]....
        /*0640*/ 	.word	0x0000a0f0
        /*0644*/ 	.word	0x00000003
        /*0648*/ 	.word	0x00000000
        /*064c*/ 	.short	0x010a
        /*064e*/ 	.byte	0x3f
	.zero		1


	//   ....[94]....
        /*0650*/ 	.word	0x0000a160
        /*0654*/ 	.word	0x0000000b
        /*0658*/ 	.word	0x00000000
        /*065c*/ 	.short	0x010a
        /*065e*/ 	.byte	0x3f
	.zero		1


	//   ....[95]....
        /*0660*/ 	.word	0x0000a1c0
        /*0664*/ 	.word	0x0000008c
        /*0668*/ 	.word	0x00000000
        /*066c*/ 	.short	0x010a
        /*066e*/ 	.byte	0x3f
	.zero		1


	//   ....[96]....
        /*0670*/ 	.word	0x0000a290
        /*0674*/ 	.word	0x00000013
        /*0678*/ 	.word	0x000000e0
        /*067c*/ 	.short	0x010a
        /*067e*/ 	.byte	0x3f
	.zero		1


	//   ....[97]....
        /*0680*/ 	.word	0x0000a370
        /*0684*/ 	.word	0x00000006
        /*0688*/ 	.word	0x00000000
        /*068c*/ 	.short	0x010a
        /*068e*/ 	.byte	0x3f
	.zero		1


	//   ....[98]....
        /*0690*/ 	.word	0x0000a3c0
        /*0694*/ 	.word	0x00000007
        /*0698*/ 	.word	0x00000000
        /*069c*/ 	.short	0x010a
        /*069e*/ 	.byte	0x3f
	.zero		1


	//   ....[99]....
        /*06a0*/ 	.word	0x0000a410
        /*06a4*/ 	.word	0x00000006
        /*06a8*/ 	.word	0x00000000
        /*06ac*/ 	.short	0x010a
        /*06ae*/ 	.byte	0x3f
	.zero		1


	//   ....[100]....
        /*06b0*/ 	.word	0x0000a460
        /*06b4*/ 	.word	0x00000009
        /*06b8*/ 	.word	0x00000000
        /*06bc*/ 	.short	0x010a
        /*06be*/ 	.byte	0x3f
	.zero		1


	//   ....[101]....
        /*06c0*/ 	.word	0x0000a4b0
        /*06c4*/ 	.word	0x00000006
        /*06c8*/ 	.word	0x00000000
        /*06cc*/ 	.short	0x010a
        /*06ce*/ 	.byte	0x3f
	.zero		1


	//   ....[102]....
        /*06d0*/ 	.word	0x0000a500
        /*06d4*/ 	.word	0x00000009
        /*06d8*/ 	.word	0x00000000
        /*06dc*/ 	.short	0x010a
        /*06de*/ 	.byte	0x3f
	.zero		1


	//   ....[103]....
        /*06e0*/ 	.word	0x0000a550
        /*06e4*/ 	.word	0x00000006
        /*06e8*/ 	.word	0x00000000
        /*06ec*/ 	.short	0x010a
        /*06ee*/ 	.byte	0x3f
	.zero		1


	//   ....[104]....
        /*06f0*/ 	.word	0x0000a5a0
        /*06f4*/ 	.word	0x00000009
        /*06f8*/ 	.word	0x00000000
        /*06fc*/ 	.short	0x010a
        /*06fe*/ 	.byte	0x3f
	.zero		1


	//   ....[105]....
        /*0700*/ 	.word	0x0000a5f0
        /*0704*/ 	.word	0x00000006
        /*0708*/ 	.word	0x00000000
        /*070c*/ 	.short	0x010a
        /*070e*/ 	.byte	0x3f
	.zero		1


	//   ....[106]....
        /*0710*/ 	.word	0x0000a640
        /*0714*/ 	.word	0x00000009
        /*0718*/ 	.word	0x00000000
        /*071c*/ 	.short	0x010a
        /*071e*/ 	.byte	0x3f
	.zero		1


	//   ....[107]....
        /*0720*/ 	.word	0x0000a690
        /*0724*/ 	.word	0x00000006
        /*0728*/ 	.word	0x00000000
        /*072c*/ 	.short	0x010a
        /*072e*/ 	.byte	0x3f
	.zero		1


	//   ....[108]....
        /*0730*/ 	.word	0x0000a6e0
        /*0734*/ 	.word	0x00000009
        /*0738*/ 	.word	0x00000000
        /*073c*/ 	.short	0x010a
        /*073e*/ 	.byte	0x3f
	.zero		1


	//   ....[109]....
        /*0740*/ 	.word	0x0000a730
        /*0744*/ 	.word	0x00000006
        /*0748*/ 	.word	0x00000000
        /*074c*/ 	.short	0x010a
        /*074e*/ 	.byte	0x3f
	.zero		1


	//   ....[110]....
        /*0750*/ 	.word	0x0000a780
        /*0754*/ 	.word	0x00000009
        /*0758*/ 	.word	0x00000000
        /*075c*/ 	.short	0x010a
        /*075e*/ 	.byte	0x3f
	.zero		1


	//   ....[111]....
        /*0760*/ 	.word	0x0000a7d0
        /*0764*/ 	.word	0x00000006
        /*0768*/ 	.word	0x00000000
        /*076c*/ 	.short	0x010a
        /*076e*/ 	.byte	0x3f
	.zero		1


	//   ....[112]....
        /*0770*/ 	.word	0x0000a820
        /*0774*/ 	.word	0x00000009
        /*0778*/ 	.word	0x00000000
        /*077c*/ 	.short	0x010a
        /*077e*/ 	.byte	0x3f
	.zero		1


	//   ....[113]....
        /*0780*/ 	.word	0x0000a870
        /*0784*/ 	.word	0x00000006
        /*0788*/ 	.word	0x00000000
        /*078c*/ 	.short	0x010a
        /*078e*/ 	.byte	0x3f
	.zero		1


	//   ....[114]....
        /*0790*/ 	.word	0x0000a8c0
        /*0794*/ 	.word	0x00000009
        /*0798*/ 	.word	0x00000000
        /*079c*/ 	.short	0x010a
        /*079e*/ 	.byte	0x3f
	.zero		1


	//   ....[115]....
        /*07a0*/ 	.word	0x0000a910
        /*07a4*/ 	.word	0x00000006
        /*07a8*/ 	.word	0x00000000
        /*07ac*/ 	.short	0x010a
        /*07ae*/ 	.byte	0x3f
	.zero		1


	//   ....[116]....
        /*07b0*/ 	.word	0x0000a960
        /*07b4*/ 	.word	0x00000009
        /*07b8*/ 	.word	0x00000000
        /*07bc*/ 	.short	0x010a
        /*07be*/ 	.byte	0x3f
	.zero		1


	//   ....[117]....
        /*07c0*/ 	.word	0x0000a9b0
        /*07c4*/ 	.word	0x00000006
        /*07c8*/ 	.word	0x00000000
        /*07cc*/ 	.short	0x010a
        /*07ce*/ 	.byte	0x3f
	.zero		1


	//   ....[118]....
        /*07d0*/ 	.word	0x0000aa00
        /*07d4*/ 	.word	0x00000009
        /*07d8*/ 	.word	0x00000000
        /*07dc*/ 	.short	0x010a
        /*07de*/ 	.byte	0x3f
	.zero		1


	//   ....[119]....
        /*07e0*/ 	.word	0x0000aa50
        /*07e4*/ 	.word	0x00000006
        /*07e8*/ 	.word	0x00000000
        /*07ec*/ 	.short	0x010a
        /*07ee*/ 	.byte	0x3f
	.zero		1


	//   ....[120]....
        /*07f0*/ 	.word	0x0000aaa0
        /*07f4*/ 	.word	0x00000009
        /*07f8*/ 	.word	0x00000000
        /*07fc*/ 	.short	0x010a
        /*07fe*/ 	.byte	0x3f
	.zero		1


	//   ....[121]....
        /*0800*/ 	.word	0x0000aaf0
        /*0804*/ 	.word	0x00000006
        /*0808*/ 	.word	0x00000000
        /*080c*/ 	.short	0x010a
        /*080e*/ 	.byte	0x3f
	.zero		1


	//   ....[122]....
        /*0810*/ 	.word	0x0000ab40
        /*0814*/ 	.word	0x00000009
        /*0818*/ 	.word	0x00000000
        /*081c*/ 	.short	0x010a
        /*081e*/ 	.byte	0x3f
	.zero		1


	//   ....[123]....
        /*0820*/ 	.word	0x0000ab90
        /*0824*/ 	.word	0x00000006
        /*0828*/ 	.word	0x00000000
        /*082c*/ 	.short	0x010a
        /*082e*/ 	.byte	0x3f
	.zero		1


	//----- nvinfo : EIATTR_NUM_MBARRIERS
	.align		4
.L_28:
        /*0830*/ 	.byte	0x03, 0x38
        /*0832*/ 	.short	0x003a


	//----- nvinfo : EIATTR_EXIT_INSTR_OFFSETS
	.align		4
        /*0834*/ 	.byte	0x04, 0x1c
        /*0836*/ 	.short	(.L_30 - .L_29)


	//   ....[0]....
.L_29:
        /*0838*/ 	.word	0x00000900


	//   ....[1]....
        /*083c*/ 	.word	0x000011c0


	//   ....[2]....
        /*0840*/ 	.word	0x00007db0


	//   ....[3]....
        /*0844*/ 	.word	0x000083e0


	//   ....[4]....
        /*0848*/ 	.word	0x0000a140


	//----- nvinfo : EIATTR_MAX_THREADS
	.align		4
.L_30:
        /*084c*/ 	.byte	0x04, 0x05
        /*084e*/ 	.short	(.L_32 - .L_31)
.L_31:
        /*0850*/ 	.word	0x00000180
        /*0854*/ 	.word	0x00000001
        /*0858*/ 	.word	0x00000001


	//----- nvinfo : EIATTR_CRS_STACK_SIZE
	.align		4
.L_32:
        /*085c*/ 	.byte	0x04, 0x1e
        /*085e*/ 	.short	(.L_34 - .L_33)
.L_33:
        /*0860*/ 	.word	0x00000000


	//----- nvinfo : EIATTR_CBANK_PARAM_SIZE
	.align		4
.L_34:
        /*0864*/ 	.byte	0x03, 0x19
        /*0866*/ 	.short	0x0470


	//----- nvinfo : EIATTR_PARAM_CBANK
	.align		4
        /*0868*/ 	.byte	0x04, 0x0a
        /*086a*/ 	.short	(.L_36 - .L_35)
	.align		4
.L_35:
        /*086c*/ 	.word	index@(.nv.constant0._ZN7cutlass13device_kernelINS_4gemm6kernel13GemmUniversalIN4cute5tupleIJiiiiEEENS1_10collective13CollectiveMmaINS1_37MainloopSm90TmaGmmaWarpSpecializedFP8ILi28ENS5_IJNS4_1CILi1EEESB_SB_EEENS1_35KernelTmaWarpSpecializedCooperativeEEENS5_IJNSA_ILi128EEESF_NSA_ILi32EEEEEENS_12float_e5m2_tENS5_IJlSB_lEEESI_SJ_NS4_8TiledMMAINS4_8MMA_AtomIJNS4_4SM904GMMA31MMA_64x128x32_F32E5M2E5M2_SS_TNILNSN_7ScaleInE1ELSP_1EEEEEENS4_6LayoutINS5_IJNSA_ILi2EEESB_SB_EEENS5_IJSB_NSA_ILi0EEESV_EEEEENS5_IJNS4_10UnderscoreESY_SY_EEEEENS4_13SM90_TMA_LOADENS4_14ComposedLayoutINS4_7SwizzleILi1ELi4ELi3EEENS4_18smem_ptr_flag_bitsILi8EEENSS_INS5_IJNSA_ILi8EEESG_EEENS5_IJSG_SB_EEEEEEEvNS4_8identityES11_S1B_vS1C_EENS_8epilogue10collective6detail29Sm90TmaWarpSpecializedAdapterINS1F_15DefaultEpilogueISI_SJ_SJ_NS1E_6thread17LinearCombinationISI_Li1EffLNS1J_9ScaleType4KindE0ELNS_15FloatRoundStyleE2ESI_EENS1_15EpilogueDefaultEEEEEvvEEEEvNT_6ParamsE)
        /*0870*/ 	.short	0x0210
        /*0872*/ 	.short	0x0470


	//----- nvinfo : EIATTR_SW_WAR
	.align		4
.L_36:
        /*0874*/ 	.byte	0x04, 0x36
        /*0876*/ 	.short	(.L_38 - .L_37)
.L_37:
        /*0878*/ 	.word	0x00000008
.L_38:


//--------------------- .nv.callgraph             --------------------------
	.section	.nv.callgraph,"",@"SHT_CUDA_CALLGRAPH"
	.align	4
	.sectionentsize	8
	.align		4
        /*0000*/ 	.word	0x00000000
	.align		4
        /*0004*/ 	.word	0xffffffff
	.align		4
        /*0008*/ 	.word	0x00000000
	.align		4
        /*000c*/ 	.word	0xfffffffe
	.align		4
        /*0010*/ 	.word	0x00000000
	.align		4
        /*0014*/ 	.word	0xfffffffd
	.align		4
        /*0018*/ 	.word	0x00000000
	.align		4
        /*001c*/ 	.word	0xfffffffc


//--------------------- .nv.constant4             --------------------------
	.section	.nv.constant4,"a",@progbits
	.align	8
	.align		8
.nv.constant4:
        /*0000*/ 	.dword	_ZN40_INTERNAL_5797d42a_4_k_cu_fc3503e9_281504cuda3std3__45__cpo5beginE
	.align		8
        /*0008*/ 	.dword	_ZN40_INTERNAL_5797d42a_4_k_cu_fc3503e9_281504cuda3std3__45__cpo3endE
	.align		8
        /*0010*/ 	.dword	_ZN40_INTERNAL_5797d42a_4_k_cu_fc3503e9_281504cuda3std3__45__cpo6cbeginE
	.align		8
        /*0018*/ 	.dword	_ZN40_INTERNAL_5797d42a_4_k_cu_fc3503e9_281504cuda3std3__45__cpo4cendE
	.align		8
        /*0020*/ 	.dword	_ZN40_INTERNAL_5797d42a_4_k_cu_fc3503e9_281504cuda3std3__442_GLOBAL__N__5797d42a_4_k_cu_fc3503e9_281506ignoreE
	.align		8
        /*0028*/ 	.dword	_ZN40_INTERNAL_5797d42a_4_k_cu_fc3503e9_281504cuda3std3__419piecewise_constructE
	.align		8
        /*0030*/ 	.dword	_ZN40_INTERNAL_5797d42a_4_k_cu_fc3503e9_281504cuda3std3__48in_placeE
	.align		8
        /*0038*/ 	.dword	_ZN40_INTERNAL_5797d42a_4_k_cu_fc3503e9_281504cuda3std6ranges3__45__cpo4swapE
	.align		8
        /*0040*/ 	.dword	_ZN40_INTERNAL_5797d42a_4_k_cu_fc3503e9_281504cuda3std6ranges3__45__cpo9iter_moveE
	.align		8
        /*0048*/ 	.dword	_ZN40_INTERNAL_5797d42a_4_k_cu_fc3503e9_281504cute7productE
	.align		8
        /*0050*/ 	.dword	_ZN40_INTERNAL_5797d42a_4_k_cu_fc3503e9_281504cute1_E


//--------------------- .text._ZN7cutlass13device_kernelINS_4gemm6kernel13GemmUniversalIN4cute5tupleIJiiiiEEENS1_10collective13CollectiveMmaINS1_37MainloopSm90TmaGmmaWarpSpecializedFP8ILi28ENS5_IJNS4_1CILi1EEESB_SB_EEENS1_35KernelTmaWarpSpecializedCooperativeEEENS5_IJNSA_ILi128EEESF_NSA_ILi32EEEEEENS_12float_e5m2_tENS5_IJlSB_lEEESI_SJ_NS4_8TiledMMAINS4_8MMA_AtomIJNS4_4SM904GMMA31MMA_64x128x32_F32E5M2E5M2_SS_TNILNSN_7ScaleInE1ELSP_1EEEEEENS4_6LayoutINS5_IJNSA_ILi2EEESB_SB_EEENS5_IJSB_NSA_ILi0EEESV_EEEEENS5_IJNS4_10UnderscoreESY_SY_EEEEENS4_13SM90_TMA_LOADENS4_14ComposedLayoutINS4_7SwizzleILi1ELi4ELi3EEENS4_18smem_ptr_flag_bitsILi8EEENSS_INS5_IJNSA_ILi8EEESG_EEENS5_IJSG_SB_EEEEEEEvNS4_8identityES11_S1B_vS1C_EENS_8epilogue10collective6detail29Sm90TmaWarpSpecializedAdapterINS1F_15DefaultEpilogueISI_SJ_SJ_NS1E_6thread17LinearCombinationISI_Li1EffLNS1J_9ScaleType4KindE0ELNS_15FloatRoundStyleE2ESI_EENS1_15EpilogueDefaultEEEEEvvEEEEvNT_6ParamsE --------------------------
	.section	.text._ZN7cutlass13device_kernelINS_4gemm6kernel13GemmUniversalIN4cute5tupleIJiiiiEEENS1_10collective13CollectiveMmaINS1_37MainloopSm90TmaGmmaWarpSpecializedFP8ILi28ENS5_IJNS4_1CILi1EEESB_SB_EEENS1_35KernelTmaWarpSpecializedCooperativeEEENS5_IJNSA_ILi128EEESF_NSA_ILi32EEEEEENS_12float_e5m2_tENS5_IJlSB_lEEESI_SJ_NS4_8TiledMMAINS4_8MMA_AtomIJNS4_4SM904GMMA31MMA_64x128x32_F32E5M2E5M2_SS_TNILNSN_7ScaleInE1ELSP_1EEEEEENS4_6LayoutINS5_IJNSA_ILi2EEESB_SB_EEENS5_IJSB_NSA_ILi0EEESV_EEEEENS5_IJNS4_10UnderscoreESY_SY_EEEEENS4_13SM90_TMA_LOADENS4_14ComposedLayoutINS4_7SwizzleILi1ELi4ELi3EEENS4_18smem_ptr_flag_bitsILi8EEENSS_INS5_IJNSA_ILi8EEESG_EEENS5_IJSG_SB_EEEEEEEvNS4_8identityES11_S1B_vS1C_EENS_8epilogue10collective6detail29Sm90TmaWarpSpecializedAdapterINS1F_15DefaultEpilogueISI_SJ_SJ_NS1E_6thread17LinearCombinationISI_Li1EffLNS1J_9ScaleType4KindE0ELNS_15FloatRoundStyleE2ESI_EENS1_15EpilogueDefaultEEEEEvvEEEEvNT_6ParamsE,"ax",@progbits
	.align	128
.text._ZN7cutlass13device_kernelINS_4gemm6kernel13GemmUniversalIN4cute5tupleIJiiiiEEENS1_10collective13CollectiveMmaINS1_37MainloopSm90TmaGmmaWarpSpecializedFP8ILi28ENS5_IJNS4_1CILi1EEESB_SB_EEENS1_35KernelTmaWarpSpecializedCooperativeEEENS5_IJNSA_ILi128EEESF_NSA_ILi32EEEEEENS_12float_e5m2_tENS5_IJlSB_lEEESI_SJ_NS4_8TiledMMAINS4_8MMA_AtomIJNS4_4SM904GMMA31MMA_64x128x32_F32E5M2E5M2_SS_TNILNSN_7ScaleInE1ELSP_1EEEEEENS4_6LayoutINS5_IJNSA_ILi2EEESB_SB_EEENS5_IJSB_NSA_ILi0EEESV_EEEEENS5_IJNS4_10UnderscoreESY_SY_EEEEENS4_13SM90_TMA_LOADENS4_14ComposedLayoutINS4_7SwizzleILi1ELi4ELi3EEENS4_18smem_ptr_flag_bitsILi8EEENSS_INS5_IJNSA_ILi8EEESG_EEENS5_IJSG_SB_EEEEEEEvNS4_8identityES11_S1B_vS1C_EENS_8epilogue10collective6detail29Sm90TmaWarpSpecializedAdapterINS1F_15DefaultEpilogueISI_SJ_SJ_NS1E_6thread17LinearCombinationISI_Li1EffLNS1J_9ScaleType4KindE0ELNS_15FloatRoundStyleE2ESI_EENS1_15EpilogueDefaultEEEEEvvEEEEvNT_6ParamsE:
        .type           _ZN7cutlass13device_kernelINS_4gemm6kernel13GemmUniversalIN4cute5tupleIJiiiiEEENS1_10collective13CollectiveMmaINS1_37MainloopSm90TmaGmmaWarpSpecializedFP8ILi28ENS5_IJNS4_1CILi1EEESB_SB_EEENS1_35KernelTmaWarpSpecializedCooperativeEEENS5_IJNSA_ILi128EEESF_NSA_ILi32EEEEEENS_12float_e5m2_tENS5_IJlSB_lEEESI_SJ_NS4_8TiledMMAINS4_8MMA_AtomIJNS4_4SM904GMMA31MMA_64x128x32_F32E5M2E5M2_SS_TNILNSN_7ScaleInE1ELSP_1EEEEEENS4_6LayoutINS5_IJNSA_ILi2EEESB_SB_EEENS5_IJSB_NSA_ILi0EEESV_EEEEENS5_IJNS4_10UnderscoreESY_SY_EEEEENS4_13SM90_TMA_LOADENS4_14ComposedLayoutINS4_7SwizzleILi1ELi4ELi3EEENS4_18smem_ptr_flag_bitsILi8EEENSS_INS5_IJNSA_ILi8EEESG_EEENS5_IJSG_SB_EEEEEEEvNS4_8identityES11_S1B_vS1C_EENS_8epilogue10collective6detail29Sm90TmaWarpSpecializedAdapterINS1F_15DefaultEpilogueISI_SJ_SJ_NS1E_6thread17LinearCombinationISI_Li1EffLNS1J_9ScaleType4KindE0ELNS_15FloatRoundStyleE2ESI_EENS1_15EpilogueDefaultEEEEEvvEEEEvNT_6ParamsE,@function
        .size           _ZN7cutlass13device_kernelINS_4gemm6kernel13GemmUniversalIN4cute5tupleIJiiiiEEENS1_10collective13CollectiveMmaINS1_37MainloopSm90TmaGmmaWarpSpecializedFP8ILi28ENS5_IJNS4_1CILi1EEESB_SB_EEENS1_35KernelTmaWarpSpecializedCooperativeEEENS5_IJNSA_ILi128EEESF_NSA_ILi32EEEEEENS_12float_e5m2_tENS5_IJlSB_lEEESI_SJ_NS4_8TiledMMAINS4_8MMA_AtomIJNS4_4SM904GMMA31MMA_64x128x32_F32E5M2E5M2_SS_TNILNSN_7ScaleInE1ELSP_1EEEEEENS4_6LayoutINS5_IJNSA_ILi2EEESB_SB_EEENS5_IJSB_NSA_ILi0EEESV_EEEEENS5_IJNS4_10UnderscoreESY_SY_EEEEENS4_13SM90_TMA_LOADENS4_14ComposedLayoutINS4_7SwizzleILi1ELi4ELi3EEENS4_18smem_ptr_flag_bitsILi8EEENSS_INS5_IJNSA_ILi8EEESG_EEENS5_IJSG_SB_EEEEEEEvNS4_8identityES11_S1B_vS1C_EENS_8epilogue10collective6detail29Sm90TmaWarpSpecializedAdapterINS1F_15DefaultEpilogueISI_SJ_SJ_NS1E_6thread17LinearCombinationISI_Li1EffLNS1J_9ScaleType4KindE0ELNS_15FloatRoundStyleE2ESI_EENS1_15EpilogueDefaultEEEEEvvEEEEvNT_6ParamsE,(.L_x_250 - _ZN7cutlass13device_kernelINS_4gemm6kernel13GemmUniversalIN4cute5tupleIJiiiiEEENS1_10collective13CollectiveMmaINS1_37MainloopSm90TmaGmmaWarpSpecializedFP8ILi28ENS5_IJNS4_1CILi1EEESB_SB_EEENS1_35KernelTmaWarpSpecializedCooperativeEEENS5_IJNSA_ILi128EEESF_NSA_ILi32EEEEEENS_12float_e5m2_tENS5_IJlSB_lEEESI_SJ_NS4_8TiledMMAINS4_8MMA_AtomIJNS4_4SM904GMMA31MMA_64x128x32_F32E5M2E5M2_SS_TNILNSN_7ScaleInE1ELSP_1EEEEEENS4_6LayoutINS5_IJNSA_ILi2EEESB_SB_EEENS5_IJSB_NSA_ILi0EEESV_EEEEENS5_IJNS4_10UnderscoreESY_SY_EEEEENS4_13SM90_TMA_LOADENS4_14ComposedLayoutINS4_7SwizzleILi1ELi4ELi3EEENS4_18smem_ptr_flag_bitsILi8EEENSS_INS5_IJNSA_ILi8EEESG_EEENS5_IJSG_SB_EEEEEEEvNS4_8identityES11_S1B_vS1C_EENS_8epilogue10collective6detail29Sm90TmaWarpSpecializedAdapterINS1F_15DefaultEpilogueISI_SJ_SJ_NS1E_6thread17LinearCombinationISI_Li1EffLNS1J_9ScaleType4KindE0ELNS_15FloatRoundStyleE2ESI_EENS1_15EpilogueDefaultEEEEEvvEEEEvNT_6ParamsE)
        .other          _ZN7cutlass13device_kernelINS_4gemm6kernel13GemmUniversalIN4cute5tupleIJiiiiEEENS1_10collective13CollectiveMmaINS1_37MainloopSm90TmaGmmaWarpSpecializedFP8ILi28ENS5_IJNS4_1CILi1EEESB_SB_EEENS1_35KernelTmaWarpSpecializedCooperativeEEENS5_IJNSA_ILi128EEESF_NSA_ILi32EEEEEENS_12float_e5m2_tENS5_IJlSB_lEEESI_SJ_NS4_8TiledMMAINS4_8MMA_AtomIJNS4_4SM904GMMA31MMA_64x128x32_F32E5M2E5M2_SS_TNILNSN_7ScaleInE1ELSP_1EEEEEENS4_6LayoutINS5_IJNSA_ILi2EEESB_SB_EEENS5_IJSB_NSA_ILi0EEESV_EEEEENS5_IJNS4_10UnderscoreESY_SY_EEEEENS4_13SM90_TMA_LOADENS4_14ComposedLayoutINS4_7SwizzleILi1ELi4ELi3EEENS4_18smem_ptr_flag_bitsILi8EEENSS_INS5_IJNSA_ILi8EEESG_EEENS5_IJSG_SB_EEEEEEEvNS4_8identityES11_S1B_vS1C_EENS_8epilogue10collective6detail29Sm90TmaWarpSpecializedAdapterINS1F_15DefaultEpilogueISI_SJ_SJ_NS1E_6thread17LinearCombinationISI_Li1EffLNS1J_9ScaleType4KindE0ELNS_15FloatRoundStyleE2ESI_EENS1_15EpilogueDefaultEEEEEvvEEEEvNT_6ParamsE,@"STO_CUDA_ENTRY STV_DEFAULT"
_ZN7cutlass13device_kernelINS_4gemm6kernel13GemmUniversalIN4cute5tupleIJiiiiEEENS1_10collective13CollectiveMmaINS1_37MainloopSm90TmaGmmaWarpSpecializedFP8ILi28ENS5_IJNS4_1CILi1EEESB_SB_EEENS1_35KernelTmaWarpSpecializedCooperativeEEENS5_IJNSA_ILi128EEESF_NSA_ILi32EEEEEENS_12float_e5m2_tENS5_IJlSB_lEEESI_SJ_NS4_8TiledMMAINS4_8MMA_AtomIJNS4_4SM904GMMA31MMA_64x128x32_F32E5M2E5M2_SS_TNILNSN_7ScaleInE1ELSP_1EEEEEENS4_6LayoutINS5_IJNSA_ILi2EEESB_SB_EEENS5_IJSB_NSA_ILi0EEESV_EEEEENS5_IJNS4_10UnderscoreESY_SY_EEEEENS4_13SM90_TMA_LOADENS4_14ComposedLayoutINS4_7SwizzleILi1ELi4ELi3EEENS4_18smem_ptr_flag_bitsILi8EEENSS_INS5_IJNSA_ILi8EEESG_EEENS5_IJSG_SB_EEEEEEEvNS4_8identityES11_S1B_vS1C_EENS_8epilogue10collective6detail29Sm90TmaWarpSpecializedAdapterINS1F_15DefaultEpilogueISI_SJ_SJ_NS1E_6thread17LinearCombinationISI_Li1EffLNS1J_9ScaleType4KindE0ELNS_15FloatRoundStyleE2ESI_EENS1_15EpilogueDefaultEEEEEvvEEEEvNT_6ParamsE:
[----:B------:R-:W-:Y:S01]  /*0000*/  LDC R1, c[0x0][0x28] ;  /* 0x00000a00ff017b82 */ /* 0x000fe20000000800 */
[----:B------:R-:W0:Y:S01]  /*0010*/  S2R R0, SR_TID.X ;  /* 0x0000000000007919 */ /* 0x000e220000002100 */
[----:B------:R-:W-:Y:S01]  /*0020*/  ELECT P0, URZ, PT ;  /* 0x00000000003f782f */ /* 0x000fe20003800000 */
[----:B------:R-:W-:Y:S01]  /*0030*/  BSSY B0, `(.L_x_0) ;  /* 0x000000f000007945 */ /* 0x000fe20003800000 */
[--C-:B0-----:R-:W-:Y:S02]  /*0040*/  SHF.R.U32.HI R2, RZ, 0x5, R0.reuse ;  /* 0x00000005ff027819 */ /* 0x101fe40000011600 */
[----:B------:R-:W-:-:S03]  /*0050*/  SHF.R.U32.HI R3, RZ, 0x7, R0 ;  /* 0x00000007ff037819 */ /* 0x000fc60000011600 */
[----:B------:R-:W0:Y:S04]  /*0060*/  SHFL.IDX PT, R5, R2, RZ, 0x1f ;  /* 0x00001fff02057589 */ /* 0x000e2800000e0000 */
[----:B------:R1:W2:Y:S01]  /*0070*/  SHFL.IDX PT, R6, R3, RZ, 0x1f ;  /* 0x00001fff03067589 */ /* 0x0002a200000e0000 */
[----:B0-----:R-:W-:-:S13]  /*0080*/  ISETP.NE.OR P0, PT, R5, RZ, !P0 ;  /* 0x000000ff0500720c */ /* 0x001fda0004705670 */
[----:B-12---:R-:W-:Y:S05]  /*0090*/  @P0 BRA `(.L_x_1) ;  /* 0x0000000000200947 */ /* 0x006fea0003800000 */
[----:B------:R-:W-:Y:S02]  /*00a0*/  ULDC.64 UR4, c[0x0][0x198] ;  /* 0x0000660000047ab9 */ /* 0x000fe40000000a00 */
[----:B------:R-:W-:Y:S02]  /*00b0*/  UIADD3 UR6, UP0, UR4, 0xf0, URZ ;  /* 0x000000f004067890 */ /* 0x000fe4000ff1e03f */
[----:B------:R-:W-:Y:S02]  /*00c0*/  UIADD3 UR4, UP1, UR4, 0x1f0, URZ ;  /* 0x000001f004047890 */ /* 0x000fe4000ff3e03f */
[----:B------:R-:W-:Y:S02]  /*00d0*/  UIADD3.X UR7, URZ, UR5, URZ, UP0, !UPT ;  /* 0x000000053f077290 */ /* 0x000fe400087fe43f */
[----:B------:R-:W-:-:S07]  /*00e0*/  UIADD3.X UR5, URZ, UR5, URZ, UP1, !UPT ;  /* 0x000000053f057290 */ /* 0x000fce0008ffe43f */
[----:B------:R0:W-:Y:S02]  /*00f0*/  UTMACCTL.PF [UR6] ;  /* 0x00000000060079b9 */ /* 0x0001e40008040000 */
[----:B------:R0:W-:Y:S02]  /*0100*/  UTMACCTL.PF [UR4] ;  /* 0x00000000040079b9 */ /* 0x0001e40008040000 */
[----:B0-----:R-:W-:Y:S01]  /*0110*/  NOP ;  /* 0x0000000000007918 */ /* 0x001fe20000000000 */
.L_x_1:
[----:B------:R-:W-:Y:S05]  /*0120*/  BSYNC B0 ;  /* 0x0000000000007941 */ /* 0x000fea0003800000 */
.L_x_0:
[----:B------:R-:W0:Y:S02]  /*0130*/  SHFL.IDX PT, R3, R2, RZ, 0x1f ;  /* 0x00001fff02037589 */ /* 0x000e2400000e0000 */
[----:B0-----:R-:W-:-:S13]  /*0140*/  ISETP.NE.AND P0, PT, R3, RZ, PT ;  /* 0x000000ff0300720c */ /* 0x001fda0003f05270 */
[----:B------:R-:W-:Y:S05]  /*0150*/  @P0 BRA `(.L_x_2) ;  /* 0x0000000400240947 */ /* 0x000fea0003800000 */
[----:B------:R-:W-:Y:S01]  /*0160*/  ELECT P0, URZ, PT ;  /* 0x00000000003f782f */ /* 0x000fe20003800000 */
[----:B------:R-:W-:-:S12]  /*0170*/  BSSY B0, `(.L_x_2) ;  /* 0x0000047000007945 */ /* 0x000fd80003800000 */
[----:B------:R-:W-:Y:S05]  /*0180*/  @!P0 BRA `(.L_x_3) ;  /* 0x0000000400148947 */ /* 0x000fea0003800000 */
[----:B------:R-:W0:Y:S01]  /*0190*/  S2UR UR8, SR_CgaCtaId ;  /* 0x00000000000879c3 */ /* 0x000e220000008800 */
[----:B------:R-:W-:Y:S01]  /*01a0*/  UMOV UR4, 0x400 ;  /* 0x0000040000047882 */ /* 0x000fe20000000000 */
[----:B------:R-:W-:Y:S01]  /*01b0*/  UMOV UR5, 0x1 ;  /* 0x0000000100057882 */ /* 0x000fe20000000000 */
[----:B------:R-:W-:Y:S02]  /*01c0*/  UMOV UR6, 0x100 ;  /* 0x0000010000067882 */ /* 0x000fe40000000000 */
[----:B------:R-:W-:-:S04]  /*01d0*/  UIADD3 UR6, -UR6, 0x100000, URZ ;  /* 0x0010000006067890 */ /* 0x000fc8000fffe13f */
[----:B------:R-:W-:Y:S02]  /*01e0*/  USHF.L.U32 UR7, UR6, 0xb, URZ ;  /* 0x0000000b06077899 */ /* 0x000fe4000800063f */
[----:B------:R-:W-:Y:S02]  /*01f0*/  USHF.L.U32 UR6, UR6, 0x1, URZ ;  /* 0x0000000106067899 */ /* 0x000fe4000800063f */
[----:B0-----:R-:W-:Y:S02]  /*0200*/  ULEA UR8, UR8, UR4, 0x18 ;  /* 0x0000000408087291 */ /* 0x001fe4000f8ec03f */
[----:B------:R-:W-:-:S04]  /*0210*/  UIADD3 UR4, -UR5, 0x100000, URZ ;  /* 0x0010000005047890 */ /* 0x000fc8000fffe13f */
[----:B------:R-:W-:Y:S02]  /*0220*/  USHF.L.U32 UR5, UR4, 0xb, URZ ;  /* 0x0000000b04057899 */ /* 0x000fe4000800063f */
[----:B------:R-:W-:Y:S01]  /*0230*/  USHF.L.U32 UR4, UR4, 0x1, URZ ;  /* 0x0000000104047899 */ /* 0x000fe2000800063f */
[----:B------:R-:W0:Y:S11]  /*0240*/  FENCE.VIEW.ASYNC.S ;  /* 0x00000000000073c6 */ /* 0x000e360000000000 */
[----:B0-----:R0:W1:Y:S01]  /*0250*/  SYNCS.EXCH.64 URZ, [UR8], UR4 ;  /* 0x00000004083f75b2 */ /* 0x0010620008000100 */
[----:B------:R0:W2:Y:S01]  /*0260*/  SYNCS.EXCH.64 URZ, [UR8+0xe0], UR6 ;  /* 0x0000e006083f75b2 */ /* 0x0000a20008000100 */
[----:B------:R0:W3:Y:S01]  /*0270*/  SYNCS.EXCH.64 URZ, [UR8+0x8], UR4 ;  /* 0x00000804083f75b2 */ /* 0x0000e20008000100 */
[----:B------:R0:W4:Y:S01]  /*0280*/  SYNCS.EXCH.64 URZ, [UR8+0xe8], UR6 ;  /* 0x0000e806083f75b2 */ /* 0x0001220008000100 */
[----:B------:R0:W0:Y:S01]  /*0290*/  SYNCS.EXCH.64 URZ, [UR8+0x10], UR4 ;  /* 0x00001004083f75b2 */ /* 0x0000220008000100 */
        /* <DEDUP_REMOVED lines=51> */
[----:B-1234-:R-:W-:Y:S01]  /*05d0*/  NOP ;  /* 0x0000000000007918 */ /* 0x01efe20000000000 */
.L_x_3:
[----:B0-----:R-:W-:Y:S05]  /*05e0*/  BSYNC B0 ;  /* 0x0000000000007941 */ /* 0x001fea0003800000 */
.L_x_2:
[----:B------:R-:W0:Y:S01]  /*05f0*/  SHFL.IDX PT, R2, R2, RZ, 0x1f ;  /* 0x00001fff02027589 */ /* 0x000e2200000e0000 */
[----:B------:R-:W1:Y:S01]  /*0600*/  LDC R3, c[0x0][0x65c] ;  /* 0x00019700ff037b82 */ /* 0x000e620000000800 */
[----:B------:R-:W-:Y:S02]  /*0610*/  ELECT P0, URZ, PT ;  /* 0x00000000003f782f */ /* 0x000fe40003800000 */
[----:B------:R-:W-:Y:S01]  /*0620*/  SHF.R.S32.HI R4, RZ, 0x1f, R5 ;  /* 0x0000001fff047819 */ /* 0x000fe20000011405 */
[----:B------:R-:W2:Y:S01]  /*0630*/  S2R R10, SR_CTAID.Y ;  /* 0x00000000000a7919 */ /* 0x000ea20000002600 */
[----:B------:R-:W-:Y:S01]  /*0640*/  UMOV UR4, 0x20 ;  /* 0x0000002000047882 */ /* 0x000fe20000000000 */
[C---:B------:R-:W-:Y:S01]  /*0650*/  ISETP.NE.AND P3, PT, R6.reuse, RZ, PT ;  /* 0x000000ff0600720c */ /* 0x040fe20003f65270 */
[----:B------:R-:W-:Y:S01]  /*0660*/  VIADD R11, R6, 0xffffffff ;  /* 0xffffffff060b7836 */ /* 0x000fe20000000000 */
[----:B------:R-:W3:Y:S01]  /*0670*/  S2R R8, SR_CTAID.X ;  /* 0x0000000000087919 */ /* 0x000ee20000002500 */
[----:B------:R-:W-:Y:S01]  /*0680*/  LEA.HI R4, R4, R5, RZ, 0x2 ;  /* 0x0000000504047211 */ /* 0x000fe200078f10ff */
[----:B------:R-:W-:Y:S01]  /*0690*/  NOP ;  /* 0x0000000000007918 */ /* 0x000fe20000000000 */
[----:B------:R-:W-:Y:S01]  /*06a0*/  NOP ;  /* 0x0000000000007918 */ /* 0x000fe20000000000 */
[----:B------:R-:W-:-:S02]  /*06b0*/  ISETP.GE.U32.AND P1, PT, R11, 0x2, PT ;  /* 0x000000020b00780c */ /* 0x000fc40003f26070 */
[----:B------:R-:W-:-:S05]  /*06c0*/  LOP3.LUT R4, R4, 0xfffffffc, RZ, 0xc0, !PT ;  /* 0xfffffffc04047812 */ /* 0x000fca00078ec0ff */
[----:B------:R-:W-:Y:S01]  /*06d0*/  IMAD.IADD R5, R5, 0x1, -R4 ;  /* 0x0000000105057824 */ /* 0x000fe200078e0a04 */
[----:B0-----:R-:W-:Y:S02]  /*06e0*/  ISETP.NE.OR P0, PT, R2, RZ, !P0 ;  /* 0x000000ff0200720c */ /* 0x001fe40004705670 */
[----:B-1----:R-:W-:-:S11]  /*06f0*/  ISETP.NE.AND P2, PT, R3, 0x1, PT ;  /* 0x000000010300780c */ /* 0x002fd60003f45270 */
[----:B------:R-:W-:Y:S01]  /*0700*/  VOTEU.ALL UP0, P0 ;  /* 0x00000000003f7886 */ /* 0x000fe20000000000 */
[----:B------:R-:W-:Y:S01]  /*0710*/  VOTEU.ALL UP1, P0 ;  /* 0x00000000003f7886 */ /* 0x000fe20000020000 */
[----:B------:R-:W3:Y:S01]  /*0720*/  @P2 LDC R9, c[0x0][0x10] ;  /* 0x00000400ff092b82 */ /* 0x000ee20000000800 */
[----:B--2---:R-:W-:Y:S02]  /*0730*/  @P2 IMAD.MOV.U32 R2, RZ, RZ, R10 ;  /* 0x000000ffff022224 */ /* 0x004fe400078e000a */
[----:B------:R-:W-:Y:S01]  /*0740*/  @!UP0 UMOV UR6, 0x400 ;  /* 0x0000040000068882 */ /* 0x000fe20000000000 */
[----:B------:R-:W-:-:S04]  /*0750*/  @!UP0 UIADD3 UR4, -UR4, 0x100000, URZ ;  /* 0x0010000004048890 */ /* 0x000fc8000fffe13f */
[----:B------:R-:W-:Y:S02]  /*0760*/  @!UP0 USHF.L.U32 UR5, UR4, 0xb, URZ ;  /* 0x0000000b04058899 */ /* 0x000fe4000800063f */
[----:B------:R-:W-:Y:S01]  /*0770*/  @!UP0 USHF.L.U32 UR4, UR4, 0x1, URZ ;  /* 0x0000000104048899 */ /* 0x000fe2000800063f */
[----:B------:R-:W-:Y:S02]  /*0780*/  @P2 IMAD.MOV.U32 R3, RZ, RZ, RZ ;  /* 0x000000ffff032224 */ /* 0x000fe400078e00ff */
[----:B------:R-:W-:Y:S01]  /*0790*/  @P2 IMAD.MOV.U32 R13, RZ, RZ, RZ ;  /* 0x000000ffff0d2224 */ /* 0x000fe200078e00ff */
[----:B------:R-:W0:Y:S08]  /*07a0*/  @!UP0 S2UR UR7, SR_CgaCtaId ;  /* 0x00000000000789c3 */ /* 0x000e300000008800 */
[----:B------:R-:W1:Y:S01]  /*07b0*/  @!P2 LDC R7, c[0x0][0xc] ;  /* 0x00000300ff07ab82 */ /* 0x000e620000000800 */
[----:B---3--:R-:W-:-:S04]  /*07c0*/  @P2 IMAD.WIDE.U32 R2, R8, R9, R2 ;  /* 0x0000000908022225 */ /* 0x008fc800078e0002 */
[----:B------:R-:W-:Y:S02]  /*07d0*/  IMAD.MOV.U32 R9, RZ, RZ, RZ ;  /* 0x000000ffff097224 */ /* 0x000fe400078e00ff */
[----:B------:R-:W-:Y:S01]  /*07e0*/  @P2 IMAD.IADD R3, R3, 0x1, R13 ;  /* 0x0000000103032824 */ /* 0x000fe200078e020d */
[----:B0-----:R-:W-:Y:S01]  /*07f0*/  @!UP0 ULEA UR6, UR7, UR6, 0x18 ;  /* 0x0000000607068291 */ /* 0x001fe2000f8ec03f */
[----:B------:R-:W-:Y:S01]  /*0800*/  VOTEU.ALL UP0, P0 ;  /* 0x00000000003f7886 */ /* 0x000fe20000000000 */
[----:B------:R-:W-:-:S04]  /*0810*/  ISETP.NE.AND P0, PT, R5, 0x3, PT ;  /* 0x000000030500780c */ /* 0x000fc80003f05270 */
[----:B------:R-:W-:-:S04]  /*0820*/  ISETP.EQ.OR P0, PT, R5, RZ, !P0 ;  /* 0x000000ff0500720c */ /* 0x000fc80004702670 */
[----:B------:R-:W-:Y:S01]  /*0830*/  ISETP.EQ.AND P0, PT, R6, RZ, P0 ;  /* 0x000000ff0600720c */ /* 0x000fe20000702270 */
[----:B------:R-:W0:Y:S02]  /*0840*/  FENCE.VIEW.ASYNC.S ;  /* 0x00000000000073c6 */ /* 0x000e240000000000 */
[----:B0-----:R0:W2:Y:S01]  /*0850*/  @!UP0 SYNCS.EXCH.64 URZ, [UR6+0x1d0], UR4 ;  /* 0x0001d004063f85b2 */ /* 0x0010a20008000100 */
[----:B-1----:R-:W-:Y:S01]  /*0860*/  @!P2 IMAD.WIDE.U32 R6, R7, R10, R8 ;  /* 0x0000000a0706a225 */ /* 0x002fe200078e0008 */
[----:B------:R-:W-:-:S03]  /*0870*/  SEL R4, RZ, 0x1, !P0 ;  /* 0x00000001ff047807 */ /* 0x000fc60004000000 */
[----:B------:R-:W-:Y:S02]  /*0880*/  @!P2 IMAD.MOV.U32 R2, RZ, RZ, R6 ;  /* 0x000000ffff02a224 */ /* 0x000fe400078e0006 */
[----:B------:R-:W-:Y:S01]  /*0890*/  @!P2 IMAD.MOV.U32 R3, RZ, RZ, R7 ;  /* 0x000000ffff03a224 */ /* 0x000fe200078e0007 */
[----:B------:R-:W-:Y:S01]  /*08a0*/  SEL R4, R4, 0x2, P1 ;  /* 0x0000000204047807 */ /* 0x000fe20000800000 */
[----:B------:R0:W2:Y:S01]  /*08b0*/  @!UP1 SYNCS.EXCH.64 URZ, [UR6+0x1d8], UR4 ;  /* 0x0001d804063f95b2 */ /* 0x0000a20008000100 */
[----:B------:R-:W-:Y:S01]  /*08c0*/  NOP ;  /* 0x0000000000007918 */ /* 0x000fe20000000000 */
[----:B--2---:R-:W-:Y:S06]  /*08d0*/  BAR.SYNC.DEFER_BLOCKING 0x0 ;  /* 0x0000000000007b1d */ /* 0x004fec0000010000 */
[----:B------:R-:W-:Y:S05]  /*08e0*/  @!P3 BRA `(.L_x_4) ;  /* 0x000000740034b947 */ /* 0x000fea0003800000 */
[----:B------:R-:W-:-:S13]  /*08f0*/  ISETP.GT.U32.AND P0, PT, R11, 0x1, PT ;  /* 0x000000010b00780c */ /* 0x000fda0003f04070 */
[----:B0-----:R-:W-:Y:S05]  /*0900*/  @P0 EXIT ;  /* 0x000000000000094d */ /* 0x001fea0003800000 */
[----:B------:R-:W-:Y:S01]  /*0910*/  ULDC.64 UR4, c[0x0][0x650] ;  /* 0x0001940000047ab9 */ /* 0x000fe20000000a00 */
[----:B------:R-:W-:Y:S01]  /*0920*/  PRMT R12, RZ, 0x7610, R12 ;  /* 0x00007610ff0c7816 */ /* 0x000fe2000000000c */
[----:B------:R-:W-:Y:S01]  /*0930*/  IMAD.MOV.U32 R6, RZ, RZ, -0x1 ;  /* 0xffffffffff067424 */ /* 0x000fe200078e00ff */
[----:B------:R-:W-:Y:S01]  /*0940*/  ISETP.GE.U32.AND P0, PT, R2, UR4, PT ;  /* 0x0000000402007c0c */ /* 0x000fe2000bf06070 */
[----:B------:R-:W-:Y:S02]  /*0950*/  IMAD.MOV.U32 R7, RZ, RZ, -0x1 ;  /* 0xffffffffff077424 */ /* 0x000fe400078e00ff */
[----:B------:R-:W-:Y:S01]  /*0960*/  IMAD.MOV.U32 R5, RZ, RZ, -0x1 ;  /* 0xffffffffff057424 */ /* 0x000fe200078e00ff */
[----:B------:R-:W-:-:S13]  /*0970*/  ISETP.GE.U32.AND.EX P0, PT, R3, UR5, PT, P0 ;  /* 0x0000000503007c0c */ /* 0x000fda000bf06100 */
[----:B------:R-:W-:Y:S05]  /*0980*/  @P0 BRA `(.L_x_5) ;  /* 0x00000004005c0947 */ /* 0x000fea0003800000 */
[----:B------:R-:W0:Y:S01]  /*0990*/  LDC.64 R16, c[0x0][0x628] ;  /* 0x00018a00ff107b82 */ /* 0x000e220000000a00 */
[----:B------:R-:W-:Y:S02]  /*09a0*/  IMAD.MOV.U32 R6, RZ, RZ, R2 ;  /* 0x000000ffff067224 */ /* 0x000fe400078e0002 */
[----:B------:R-:W-:-:S05]  /*09b0*/  IMAD.MOV.U32 R7, RZ, RZ, R3 ;  /* 0x000000ffff077224 */ /* 0x000fca00078e0003 */
[----:B------:R-:W1:Y:S08]  /*09c0*/  LDC R18, c[0x0][0x630] ;  /* 0x00018c00ff127b82 */ /* 0x000e700000000800 */
[----:B------:R-:W2:Y:S01]  /*09d0*/  LDC.64 R20, c[0x0][0x620] ;  /* 0x00018800ff147b82 */ /* 0x000ea20000000a00 */
[----:B0-----:R-:W-:-:S04]  /*09e0*/  ISETP.NE.U32.AND P0, PT, R16, RZ, PT ;  /* 0x000000ff1000720c */ /* 0x001fc80003f05070 */
[----:B------:R-:W-:-:S13]  /*09f0*/  ISETP.NE.AND.EX P0, PT, R17, RZ, PT, P0 ;  /* 0x000000ff1100720c */ /* 0x000fda0003f05300 */
[----:B-12---:R-:W-:Y:S05]  /*0a00*/  @!P0 BRA `(.L_x_6) ;  /* 0x0000000000288947 */ /* 0x006fea0003800000 */
[----:B------:R-:W0:Y:S02]  /*0a10*/  LDC R5, c[0x0][0x634] ;  /* 0x00018d00ff057b82 */ /* 0x000e240000000800 */
[----:B0-----:R-:W-:-:S05]  /*0a20*/  IADD3 R5, P0, R2, R5, RZ ;  /* 0x0000000502057210 */ /* 0x001fca0007f1e0ff */
[----:B------:R-:W-:-:S04]  /*0a30*/  IMAD.X R11, RZ, RZ, R3, P0 ;  /* 0x000000ffff0b7224 */ /* 0x000fc800000e0603 */
[----:B------:R-:W-:-:S04]  /*0a40*/  IMAD.WIDE.U32 R6, R11, R16, RZ ;  /* 0x000000100b067225 */ /* 0x000fc800078e00ff */
[----:B------:R-:W-:-:S04]  /*0a50*/  IMAD.WIDE.U32 R12, P0, R5, R17, R6 ;  /* 0x00000011050c7225 */ /* 0x000fc80007800006 */
[----:B------:R-:W-:-:S04]  /*0a60*/  IMAD.WIDE.U32 R6, R5, R16, RZ ;  /* 0x0000001005067225 */ /* 0x000fc800078e00ff */
[----:B------:R-:W-:Y:S01]  /*0a70*/  IMAD.X R15, RZ, RZ, RZ, P0 ;  /* 0x000000ffff0f7224 */ /* 0x000fe200000e06ff */
[----:B------:R-:W-:Y:S01]  /*0a80*/  IADD3 RZ, P0, R7, R12, RZ ;  /* 0x0000000c07ff7210 */ /* 0x000fe20007f1e0ff */
[----:B------:R-:W-:-:S04]  /*0a90*/  IMAD.MOV.U32 R14, RZ, RZ, R13 ;  /* 0x000000ffff0e7224 */ /* 0x000fc800078e000d */
[----:B------:R-:W-:-:S08]  /*0aa0*/  IMAD.WIDE.U32.X R6, R11, R17, R14, P0 ;  /* 0x000000110b067225 */ /* 0x000fd000000e040e */
.L_x_6:
[--C-:B------:R-:W-:Y:S01]  /*0ab0*/  SHF.R.U64 R26, R6, R18, R7.reuse ;  /* 0x00000012061a7219 */ /* 0x100fe20000001207 */
[----:B------:R-:W0:Y:S01]  /*0ac0*/  LDC.64 R22, c[0x0][0x640] ;  /* 0x00019000ff167b82 */ /* 0x000e220000000a00 */
[----:B------:R-:W-:Y:S01]  /*0ad0*/  I2FP.F32.U32 R5, R8 ;  /* 0x0000000800057245 */ /* 0x000fe20000201000 */
[----:B------:R-:W-:Y:S01]  /*0ae0*/  ULDC UR4, c[0x0][0x150] ;  /* 0x0000540000047ab9 */ /* 0x000fe20000000800 */
[----:B------:R-:W-:Y:S02]  /*0af0*/  SHF.R.U32.HI R6, RZ, R18, R7 ;  /* 0x00000012ff067219 */ /* 0x000fe40000011607 */
[----:B------:R-:W-:Y:S01]  /*0b00*/  IADD3 R11, P0, RZ, -R26, RZ ;  /* 0x8000001aff0b7210 */ /* 0x000fe20007f1e0ff */
[----:B------:R-:W-:Y:S01]  /*0b10*/  FMUL R5, R5, UR4 ;  /* 0x0000000405057c20 */ /* 0x000fe20008400000 */
[----:B------:R-:W-:Y:S01]  /*0b20*/  ULDC UR4, c[0x0][0x154] ;  /* 0x0000550000047ab9 */ /* 0x000fe20000000800 */
[----:B------:R-:W1:Y:S02]  /*0b30*/  LDC R14, c[0x0][0x618] ;  /* 0x00018600ff0e7b82 */ /* 0x000e640000000800 */
[----:B------:R-:W-:-:S02]  /*0b40*/  IMAD.X R13, RZ, RZ, ~R6, P0 ;  /* 0x000000ffff0d7224 */ /* 0x000fc400000e0e06 */
[----:B------:R-:W2:Y:S01]  /*0b50*/  F2I.U32.TRUNC.NTZ R5, R5 ;  /* 0x0000000500057305 */ /* 0x000ea2000020f000 */
[----:B------:R-:W-:-:S03]  /*0b60*/  IMAD.WIDE.U32 R6, R11, R20, R2 ;  /* 0x000000140b067225 */ /* 0x000fc600078e0002 */
[----:B------:R-:W3:Y:S01]  /*0b70*/  LDC R9, c[0x0][0x144] ;  /* 0x00005100ff097b82 */ /* 0x000ee20000000800 */
[----:B------:R-:W-:-:S04]  /*0b80*/  IMAD R12, R13, R20, RZ ;  /* 0x000000140d0c7224 */ /* 0x000fc800078e02ff */
[----:B------:R-:W-:Y:S02]  /*0b90*/  IMAD R11, R11, R21, R12 ;  /* 0x000000150b0b7224 */ /* 0x000fe400078e020c */
[----:B------:R-:W-:Y:S01]  /*0ba0*/  IMAD.MOV.U32 R12, RZ, RZ, 0x1 ;  /* 0x00000001ff0c7424 */ /* 0x000fe200078e00ff */
[----:B------:R-:W4:Y:S01]  /*0bb0*/  LDC R18, c[0x0][0x608] ;  /* 0x00018200ff127b82 */ /* 0x000f220000000800 */
[----:B------:R-:W-:Y:S01]  /*0bc0*/  IMAD.IADD R11, R7, 0x1, R11 ;  /* 0x00000001070b7824 */ /* 0x000fe200078e020b */
[----:B0-----:R-:W-:Y:S01]  /*0bd0*/  ISETP.NE.U32.AND P0, PT, R22, RZ, PT ;  /* 0x000000ff1600720c */ /* 0x001fe20003f05070 */
[----:B--2---:R-:W-:-:S03]  /*0be0*/  IMAD.MOV R7, RZ, RZ, -R5 ;  /* 0x000000ffff077224 */ /* 0x004fc600078e0a05 */
[----:B------:R-:W-:Y:S02]  /*0bf0*/  ISETP.NE.AND.EX P0, PT, R23, RZ, PT, P0 ;  /* 0x000000ff1700720c */ /* 0x000fe40003f05300 */
[----:B------:R-:W0:Y:S01]  /*0c00*/  LDC R13, c[0x0][0x658] ;  /* 0x00019600ff0d7b82 */ /* 0x000e220000000800 */
[--C-:B-1----:R-:W-:Y:S02]  /*0c10*/  SHF.R.U64 R16, R6, R14, R11.reuse ;  /* 0x0000000e06107219 */ /* 0x102fe4000000120b */
[----:B------:R-:W-:Y:S02]  /*0c20*/  I2FP.F32.U32 R6, R10 ;  /* 0x0000000a00067245 */ /* 0x000fe40000201000 */
[----:B------:R-:W-:-:S03]  /*0c30*/  SHF.R.U32.HI R11, RZ, R14, R11 ;  /* 0x0000000eff0b7219 */ /* 0x000fc6000001160b */
[----:B------:R-:W1:Y:S01]  /*0c40*/  LDC R17, c[0x0][0x148] ;  /* 0x00005200ff117b82 */ /* 0x000e620000000800 */
[----:B---3--:R-:W-:Y:S02]  /*0c50*/  IMAD R5, R9, R7, R8 ;  /* 0x0000000709057224 */ /* 0x008fe400078e0208 */
[----:B------:R-:W-:Y:S01]  /*0c60*/  FMUL R7, R6, UR4 ;  /* 0x0000000406077c20 */ /* 0x000fe20008400000 */
[----:B------:R-:W-:-:S03]  /*0c70*/  IMAD.MOV.U32 R6, RZ, RZ, -0x1 ;  /* 0xffffffffff067424 */ /* 0x000fc600078e00ff */
[----:B------:R2:W3:Y:S01]  /*0c80*/  F2I.U32.TRUNC.NTZ R15, R7 ;  /* 0x00000007000f7305 */ /* 0x0004e2000020f000 */
[----:B------:R-:W1:Y:S01]  /*0c90*/  LDC R21, c[0x0][0x600] ;  /* 0x00018000ff157b82 */ /* 0x000e620000000800 */
[-CC-:B----4-:R-:W-:Y:S02]  /*0ca0*/  SHF.R.U64 R27, R16, R18.reuse, R11.reuse ;  /* 0x00000012101b7219 */ /* 0x190fe4000000120b */
[----:B------:R-:W-:-:S05]  /*0cb0*/  SHF.R.U32.HI R8, RZ, R18, R11 ;  /* 0x00000012ff087219 */ /* 0x000fca000001160b */
[----:B------:R-:W4:Y:S01]  /*0cc0*/  LDC R20, c[0x0][0x648] ;  /* 0x00019200ff147b82 */ /* 0x000f220000000800 */
[-CC-:B0-----:R-:W-:Y:S02]  /*0cd0*/  SHF.R.U64 R18, R27, R13.reuse, R8.reuse ;  /* 0x0000000d1b127219 */ /* 0x181fe40000001208 */
[-C--:B------:R-:W-:Y:S02]  /*0ce0*/  SHF.L.U32 R6, R6, R13.reuse, RZ ;  /* 0x0000000d06067219 */ /* 0x080fe400000006ff */
[-C--:B------:R-:W-:Y:S02]  /*0cf0*/  SHF.R.U32.HI R8, RZ, R13.reuse, R8 ;  /* 0x0000000dff087219 */ /* 0x080fe40000011608 */
[----:B------:R-:W-:Y:S01]  /*0d00*/  LOP3.LUT R14, RZ, R6, RZ, 0x33, !PT ;  /* 0x00000006ff0e7212 */ /* 0x000fe200078e33ff */
[----:B------:R-:W0:Y:S01]  /*0d10*/  LDC R25, c[0x0][0x638] ;  /* 0x00018e00ff197b82 */ /* 0x000e220000000800 */
[----:B------:R-:W-:Y:S01]  /*0d20*/  SHF.L.U32 R11, R12, R13, RZ ;  /* 0x0000000d0c0b7219 */ /* 0x000fe200000006ff */
[----:B------:R-:W-:-:S02]  /*0d30*/  IMAD.MOV.U32 R6, RZ, RZ, R18 ;  /* 0x000000ffff067224 */ /* 0x000fc400078e0012 */
[----:B--2---:R-:W-:-:S04]  /*0d40*/  IMAD.MOV.U32 R7, RZ, RZ, R8 ;  /* 0x000000ffff077224 */ /* 0x004fc800078e0008 */
[----:B------:R-:W2:Y:S01]  /*0d50*/  LDC R24, c[0x0][0x610] ;  /* 0x00018400ff187b82 */ /* 0x000ea20000000800 */
[----:B---3--:R-:W-:Y:S05]  /*0d60*/  @!P0 BRA `(.L_x_7) ;  /* 0x0000000000288947 */ /* 0x008fea0003800000 */
[----:B------:R-:W3:Y:S02]  /*0d70*/  LDC R13, c[0x0][0x64c] ;  /* 0x00019300ff0d7b82 */ /* 0x000ee40000000800 */
[----:B---3--:R-:W-:-:S05]  /*0d80*/  IADD3 R13, P0, R18, R13, RZ ;  /* 0x0000000d120d7210 */ /* 0x008fca0007f1e0ff */
        /* <DEDUP_REMOVED lines=8> */
.L_x_7:
[----:B----4-:R-:W-:Y:S01]  /*0e10*/  SHF.R.U64 R6, R6, R20, R7 ;  /* 0x0000001406067219 */ /* 0x010fe20000001207 */
[----:B-1----:R-:W-:Y:S01]  /*0e20*/  VIADD R7, R21, 0xffffffff ;  /* 0xffffffff15077836 */ /* 0x002fe20000000000 */
[----:B------:R-:W-:Y:S01]  /*0e30*/  LOP3.LUT R14, R27, R14, RZ, 0xc0, !PT ;  /* 0x0000000e1b0e7212 */ /* 0x000fe200078ec0ff */
[----:B------:R-:W-:Y:S02]  /*0e40*/  IMAD.MOV R15, RZ, RZ, -R15 ;  /* 0x000000ffff0f7224 */ /* 0x000fe400078e0a0f */
[----:B------:R-:W-:Y:S01]  /*0e50*/  IMAD.MOV R8, RZ, RZ, -R6 ;  /* 0x000000ffff087224 */ /* 0x000fe200078e0a06 */
[----:B------:R-:W-:Y:S01]  /*0e60*/  LOP3.LUT R7, R16, R7, RZ, 0xc0, !PT ;  /* 0x0000000710077212 */ /* 0x000fe200078ec0ff */
[----:B------:R-:W-:Y:S02]  /*0e70*/  IMAD R14, R11, R6, R14 ;  /* 0x000000060b0e7224 */ /* 0x000fe400078e020e */
[----:B------:R-:W-:Y:S02]  /*0e80*/  @P2 IMAD R5, R17, R15, R10 ;  /* 0x0000000f11052224 */ /* 0x000fe400078e020a */
[----:B0-----:R-:W-:-:S02]  /*0e90*/  IMAD R6, R8, R25, R18 ;  /* 0x0000001908067224 */ /* 0x001fc400078e0212 */
[----:B--2---:R-:W-:Y:S02]  /*0ea0*/  IMAD R5, R14, R24, R5 ;  /* 0x000000180e057224 */ /* 0x004fe400078e0205 */
[----:B------:R-:W-:Y:S02]  /*0eb0*/  IMAD R6, R6, R21, R7 ;  /* 0x0000001506067224 */ /* 0x000fe400078e0207 */
[----:B------:R-:W-:-:S03]  /*0ec0*/  IMAD.MOV.U32 R12, RZ, RZ, 0x1 ;  /* 0x00000001ff0c7424 */ /* 0x000fc600078e00ff */
[----:B------:R-:W-:Y:S02]  /*0ed0*/  SEL R7, R6, R5, !P2 ;  /* 0x0000000506077207 */ /* 0x000fe40005000000 */
[----:B------:R-:W-:Y:S01]  /*0ee0*/  SEL R6, R5, R6, !P2 ;  /* 0x0000000605067207 */ /* 0x000fe20005000000 */
[----:B------:R-:W-:-:S07]  /*0ef0*/  IMAD.MOV.U32 R5, RZ, RZ, R26 ;  /* 0x000000ffff057224 */ /* 0x000fce00078e001a */
.L_x_5:
[----:B------:R-:W-:-:S08]  /*0f00*/  NOP ;  /* 0x0000000000007918 */ /* 0x000fd00000000000 */
[----:B------:R-:W0:Y:S02]  /*0f10*/  USETMAXREG.TRY_ALLOC.CTAPOOL UP0, 0xe8 ;  /* 0x000000e8000079c8 */ /* 0x000e240008000600 */
[----:B0-----:R-:W-:-:S13]  /*0f20*/  PLOP3.LUT P0, PT, PT, PT, UP0, 0x80, 0x0 ;  /* 0x000000000000781c */ /* 0x001fda0003f0f008 */
[----:B------:R-:W-:Y:S05]  /*0f30*/  @!P0 BRA `(.L_x_5) ;  /* 0xfffffffc00f08947 */ /* 0x000fea000383ffff */
[----:B------:R-:W-:Y:S01]  /*0f40*/  ULDC.64 UR4, c[0x0][0x598] ;  /* 0x0001660000047ab9 */ /* 0x000fe20000000a00 */
[----:B------:R-:W-:Y:S01]  /*0f50*/  ULDC.64 UR18, c[0x0][0x208] ;  /* 0x0000820000127ab9 */ /* 0x000fe20000000a00 */
[----:B------:R-:W-:-:S04]  /*0f60*/  ISETP.NE.U32.AND P0, PT, RZ, UR4, PT ;  /* 0x00000004ff007c0c */ /* 0x000fc8000bf05070 */
[----:B------:R-:W-:-:S13]  /*0f70*/  ISETP.NE.AND.EX P0, PT, RZ, UR5, PT, P0 ;  /* 0x00000005ff007c0c */ /* 0x000fda000bf05300 */
[----:B------:R-:W-:Y:S05]  /*0f80*/  @!P0 BRA `(.L_x_8) ;  /* 0x00000000001c8947 */ /* 0x000fea0003800000 */
[----:B------:R-:W0:Y:S02]  /*0f90*/  LDC.64 R8, c[0x0][0x598] ;  /* 0x00016600ff087b82 */ /* 0x000e240000000a00 */
[----:B0-----:R-:W2:Y:S02]  /*0fa0*/  LDG.E.64 R8, desc[UR18][R8.64] ;  /* 0x0000001208087981 */ /* 0x001ea4000c1e1b00 */
[----:B--2---:R-:W-:-:S04]  /*0fb0*/  ISETP.NE.U32.AND P0, PT, R8, RZ, PT ;  /* 0x000000ff0800720c */ /* 0x004fc80003f05070 */
[----:B------:R-:W-:-:S13]  /*0fc0*/  ISETP.NE.AND.EX P0, PT, R9, RZ, PT, P0 ;  /* 0x000000ff0900720c */ /* 0x000fda0003f05300 */
[----:B------:R-:W-:Y:S05]  /*0fd0*/  @!P0 BRA `(.L_x_8) ;  /* 0x0000000000088947 */ /* 0x000fea0003800000 */
[----:B------:R0:W5:Y:S01]  /*0fe0*/  LD.E R8, desc[UR18][R8.64] ;  /* 0x0000001208087980 */ /* 0x000162000c101900 */
[----:B------:R-:W-:Y:S05]  /*0ff0*/  BRA `(.L_x_9) ;  /* 0x0000000000207947 */ /* 0x000fea0003800000 */
.L_x_8:
[----:B------:R-:W-:Y:S02]  /*1000*/  ULDC.64 UR4, c[0x0][0x588] ;  /* 0x0001620000047ab9 */ /* 0x000fe40000000a00 */
[----:B------:R-:W-:-:S04]  /*1010*/  ISETP.NE.U32.AND P0, PT, RZ, UR4, PT ;  /* 0x00000004ff007c0c */ /* 0x000fc8000bf05070 */
[----:B------:R-:W-:-:S13]  /*1020*/  ISETP.NE.AND.EX P0, PT, RZ, UR5, PT, P0 ;  /* 0x00000005ff007c0c */ /* 0x000fda000bf05300 */
[----:B------:R-:W-:Y:S05]  /*1030*/  @!P0 BRA `(.L_x_10) ;  /* 0x00000000000c8947 */ /* 0x000fea0003800000 */
[----:B------:R-:W0:Y:S02]  /*1040*/  LDC.64 R8, c[0x0][0x588] ;  /* 0x00016200ff087b82 */ /* 0x000e240000000a00 */
[----:B0-----:R1:W5:Y:S01]  /*1050*/  LDG.E R8, desc[UR18][R8.64] ;  /* 0x0000001208087981 */ /* 0x001362000c1e1900 */
[----:B------:R-:W-:Y:S05]  /*1060*/  BRA `(.L_x_9) ;  /* 0x0000000000047947 */ /* 0x000fea0003800000 */
.L_x_10:
[----:B------:R-:W2:Y:S02]  /*1070*/  LDC R8, c[0x0][0x580] ;  /* 0x00016000ff087b82 */ /* 0x000ea40000000800 */
.L_x_9:
[----:B------:R-:W-:Y:S02]  /*1080*/  ULDC.64 UR4, c[0x0][0x5a0] ;  /* 0x0001680000047ab9 */ /* 0x000fe40000000a00 */
[----:B------:R-:W-:-:S04]  /*1090*/  ISETP.NE.U32.AND P0, PT, RZ, UR4, PT ;  /* 0x00000004ff007c0c */ /* 0x000fc8000bf05070 */
[----:B------:R-:W-:-:S13]  /*10a0*/  ISETP.NE.AND.EX P0, PT, RZ, UR5, PT, P0 ;  /* 0x00000005ff007c0c */ /* 0x000fda000bf05300 */
[----:B------:R-:W-:Y:S05]  /*10b0*/  @!P0 BRA `(.L_x_11) ;  /* 0x00000000001c8947 */ /* 0x000fea0003800000 */
[----:B------:R-:W3:Y:S02]  /*10c0*/  LDC.64 R10, c[0x0][0x5a0] ;  /* 0x00016800ff0a7b82 */ /* 0x000ee40000000a00 */
[----:B---3--:R-:W3:Y:S02]  /*10d0*/  LDG.E.64 R10, desc[UR18][R10.64] ;  /* 0x000000120a0a7981 */ /* 0x008ee4000c1e1b00 */
[----:B---3--:R-:W-:-:S04]  /*10e0*/  ISETP.NE.U32.AND P0, PT, R10, RZ, PT ;  /* 0x000000ff0a00720c */ /* 0x008fc80003f05070 */
[----:B------:R-:W-:-:S13]  /*10f0*/  ISETP.NE.AND.EX P0, PT, R11, RZ, PT, P0 ;  /* 0x000000ff0b00720c */ /* 0x000fda0003f05300 */
[----:B------:R-:W-:Y:S05]  /*1100*/  @!P0 BRA `(.L_x_11) ;  /* 0x0000000000088947 */ /* 0x000fea0003800000 */
[----:B01----:R0:W5:Y:S01]  /*1110*/  LD.E R9, desc[UR18][R10.64] ;  /* 0x000000120a097980 */ /* 0x003162000c101900 */
[----:B------:R-:W-:Y:S05]  /*1120*/  BRA `(.L_x_12) ;  /* 0x0000000000207947 */ /* 0x000fea0003800000 */
.L_x_11:
[----:B------:R-:W-:Y:S02]  /*1130*/  ULDC.64 UR4, c[0x0][0x590] ;  /* 0x0001640000047ab9 */ /* 0x000fe40000000a00 */
[----:B------:R-:W-:-:S04]  /*1140*/  ISETP.NE.U32.AND P0, PT, RZ, UR4, PT ;  /* 0x00000004ff007c0c */ /* 0x000fc8000bf05070 */
[----:B------:R-:W-:-:S13]  /*1150*/  ISETP.NE.AND.EX P0, PT, RZ, UR5, PT, P0 ;  /* 0x00000005ff007c0c */ /* 0x000fda000bf05300 */
[----:B------:R-:W-:Y:S05]  /*1160*/  @!P0 BRA `(.L_x_13) ;  /* 0x00000000000c8947 */ /* 0x000fea0003800000 */
[----:B------:R-:W0:Y:S02]  /*1170*/  LDC.64 R10, c[0x0][0x590] ;  /* 0x00016400ff0a7b82 */ /* 0x000e240000000a00 */
[----:B01----:R1:W5:Y:S01]  /*1180*/  LDG.E R9, desc[UR18][R10.64] ;  /* 0x000000120a097981 */ /* 0x003362000c1e1900 */
[----:B------:R-:W-:Y:S05]  /*1190*/  BRA `(.L_x_12) ;  /* 0x0000000000047947 */ /* 0x000fea0003800000 */
.L_x_13:
[----:B01----:R-:W3:Y:S02]  /*11a0*/  LDC R9, c[0x0][0x584] ;  /* 0x00016100ff097b82 */ /* 0x003ee40000000800 */
.L_x_12:
[----:B------:R-:W-:-:S13]  /*11b0*/  LOP3.LUT P0, RZ, R12, 0xff, RZ, 0xc0, !PT ;  /* 0x000000ff0cff7812 */ /* 0x000fda000780c0ff */
[----:B------:R-:W-:Y:S05]  /*11c0*/  @!P0 EXIT ;  /* 0x000000000000894d */ /* 0x000fea0003800000 */
[----:B------:R-:W-:Y:S01]  /*11d0*/  ULDC UR4, c[0x0][0x28c] ;  /* 0x0000a30000047ab9 */ /* 0x000fe20000000800 */
[----:B------:R-:W-:Y:S01]  /*11e0*/  LOP3.LUT R138, R4, 0x1, RZ, 0xfc, !PT ;  /* 0x00000001048a7812 */ /* 0x000fe200078efcff */
[----:B------:R-:W-:-:S04]  /*11f0*/  UIADD3 UR4, UR4, 0x1f, URZ ;  /* 0x0000001f04047890 */ /* 0x000fc8000fffe03f */
[----:B------:R-:W-:-:S04]  /*1200*/  USHF.R.S32.HI UR5, URZ, 0x1f, UR4 ;  /* 0x0000001f3f057899 */ /* 0x000fc80008011404 */
[----:B------:R-:W-:-:S03]  /*1210*/  ULEA.HI UR5, UR5, UR4, URZ, 0x5 ;  /* 0x0000000405057291 */ /* 0x000fc6000f8f283f */
[----:B------:R-:W-:Y:S01]  /*1220*/  UMOV UR4, URZ ;  /* 0x0000003f00047c82 */ /* 0x000fe20008000000 */
[----:B------:R-:W-:-:S03]  /*1230*/  USHF.R.S32.HI UR9, URZ, 0x5, UR5 ;  /* 0x000000053f097899 */ /* 0x000fc60008011405 */
[----:B------:R-:W-:-:S09]  /*1240*/  UMOV UR5, URZ ;  /* 0x0000003f00057c82 */ /* 0x000fd20008000000 */
.L_x_166:
[----:B01----:R-:W-:Y:S01]  /*1250*/  LOP3.LUT R10, R0, 0x80, RZ, 0xc0, !PT ;  /* 0x00000080000a7812 */ /* 0x003fe200078ec0ff */
[----:B------:R-:W0:Y:S01]  /*1260*/  S2UR UR13, SR_CgaCtaId ;  /* 0x00000000000d79c3 */ /* 0x000e220000008800 */
[----:B------:R-:W-:Y:S01]  /*1270*/  UMOV UR12, 0x400 ;  /* 0x00000400000c7882 */ /* 0x000fe20000000000 */
[----:B------:R-:W-:Y:S01]  /*1280*/  UMOV UR6, URZ ;  /* 0x0000003f00067c82 */ /* 0x000fe20008000000 */
[----:B------:R-:W-:Y:S01]  /*1290*/  SHF.R.U32.HI R10, RZ, 0x7, R10 ;  /* 0x00000007ff0a7819 */ /* 0x000fe2000001160a */
[----:B------:R-:W-:Y:S01]  /*12a0*/  UMOV UR7, URZ ;  /* 0x0000003f00077c82 */ /* 0x000fe20008000000 */
[----:B------:R-:W-:Y:S01]  /*12b0*/  UMOV UR16, UR5 ;  /* 0x0000000500107c82 */ /* 0x000fe20008000000 */
[----:B------:R-:W-:Y:S02]  /*12c0*/  CS2R R14, SRZ ;  /* 0x00000000000e7805 */ /* 0x000fe4000001ff00 */
[----:B------:R-:W-:Y:S01]  /*12d0*/  CS2R R12, SRZ ;  /* 0x00000000000c7805 */ /* 0x000fe2000001ff00 */
[----:B------:R-:W1:Y:S01]  /*12e0*/  LDC R11, c[0x0][0x28c] ;  /* 0x0000a300ff0b7b82 */ /* 0x000e620000000800 */
[----:B------:R-:W4:Y:S01]  /*12f0*/  SHFL.IDX PT, R10, R10, RZ, 0x1f ;  /* 0x00001fff0a0a7589 */ /* 0x000f2200000e0000 */
[----:B------:R-:W-:-:S02]  /*1300*/  CS2R R16, SRZ ;  /* 0x0000000000107805 */ /* 0x000fc4000001ff00 */
[----:B------:R-:W-:Y:S02]  /*1310*/  CS2R R18, SRZ ;  /* 0x0000000000127805 */ /* 0x000fe4000001ff00 */
[----:B------:R-:W-:Y:S02]  /*1320*/  CS2R R20, SRZ ;  /* 0x0000000000147805 */ /* 0x000fe4000001ff00 */
[----:B------:R-:W-:Y:S02]  /*1330*/  CS2R R22, SRZ ;  /* 0x0000000000167805 */ /* 0x000fe4000001ff00 */
[----:B------:R-:W-:Y:S02]  /*1340*/  CS2R R88, SRZ ;  /* 0x0000000000587805 */ /* 0x000fe4000001ff00 */
[----:B------:R-:W-:Y:S02]  /*1350*/  CS2R R90, SRZ ;  /* 0x00000000005a7805 */ /* 0x000fe4000001ff00 */
        /* <DEDUP_REMOVED lines=16> */
[----:B-1----:R-:W-:Y:S02]  /*1460*/  ISETP.GE.AND P0, PT, R11, 0x1, PT ;  /* 0x000000010b00780c */ /* 0x002fe40003f06270 */
[----:B------:R-:W-:Y:S02]  /*1470*/  CS2R R124, SRZ ;  /* 0x00000000007c7805 */ /* 0x000fe4000001ff00 */
[----:B----4-:R-:W-:-:S02]  /*1480*/  R2UR UR8, R10 ;  /* 0x000000000a0872ca */ /* 0x010fc400000e0000 */
[----:B------:R-:W-:Y:S02]  /*1490*/  CS2R R126, SRZ ;  /* 0x00000000007e7805 */ /* 0x000fe4000001ff00 */
[----:B------:R-:W-:Y:S02]  /*14a0*/  CS2R R128, SRZ ;  /* 0x0000000000807805 */ /* 0x000fe4000001ff00 */
[----:B------:R-:W-:Y:S02]  /*14b0*/  CS2R R130, SRZ ;  /* 0x0000000000827805 */ /* 0x000fe4000001ff00 */
[----:B------:R-:W-:Y:S02]  /*14c0*/  CS2R R132, SRZ ;  /* 0x0000000000847805 */ /* 0x000fe4000001ff00 */
[----:B------:R-:W-:Y:S02]  /*14d0*/  CS2R R134, SRZ ;  /* 0x0000000000867805 */ /* 0x000fe4000001ff00 */
[----:B------:R-:W-:Y:S01]  /*14e0*/  CS2R R136, SRZ ;  /* 0x0000000000887805 */ /* 0x000fe2000001ff00 */
[----:B------:R-:W-:Y:S01]  /*14f0*/  IMAD.MOV.U32 R139, RZ, RZ, RZ ;  /* 0x000000ffff8b7224 */ /* 0x000fe200078e00ff */
[----:B------:R-:W-:Y:S01]  /*1500*/  CS2R R24, SRZ ;  /* 0x0000000000187805 */ /* 0x000fe2000001ff00 */
[----:B------:R-:W-:Y:S01]  /*1510*/  IMAD.MOV.U32 R141, RZ, RZ, RZ ;  /* 0x000000ffff8d7224 */ /* 0x000fe200078e00ff */
[----:B---3--:R-:W-:Y:S01]  /*1520*/  CS2R R26, SRZ ;  /* 0x00000000001a7805 */ /* 0x008fe2000001ff00 */
[----:B------:R-:W-:Y:S01]  /*1530*/  IMAD.U32 R142, RZ, RZ, UR4 ;  /* 0x00000004ff8e7e24 */ /* 0x000fe2000f8e00ff */
[----:B------:R-:W-:Y:S01]  /*1540*/  CS2R R28, SRZ ;  /* 0x00000000001c7805 */ /* 0x000fe2000001ff00 */
[----:B------:R-:W-:Y:S01]  /*1550*/  ULEA.HI UR10, UR8, UR8, URZ, 0x1 ;  /* 0x00000008080a7291 */ /* 0x000fe2000f8f083f */
[----:B------:R-:W-:-:S02]  /*1560*/  CS2R R30, SRZ ;  /* 0x00000000001e7805 */ /* 0x000fc4000001ff00 */
[----:B------:R-:W-:Y:S02]  /*1570*/  CS2R R32, SRZ ;  /* 0x0000000000207805 */ /* 0x000fe4000001ff00 */
[----:B------:R-:W-:Y:S01]  /*1580*/  CS2R R34, SRZ ;  /* 0x0000000000227805 */ /* 0x000fe2000001ff00 */
[----:B------:R-:W-:Y:S01]  /*1590*/  ULOP3.LUT UR11, UR10, 0x1ffffe, URZ, 0xc0, !UPT ;  /* 0x001ffffe0a0b7892 */ /* 0x000fe2000f8ec03f */
[----:B------:R-:W-:Y:S01]  /*15a0*/  CS2R R36, SRZ ;  /* 0x0000000000247805 */ /* 0x000fe2000001ff00 */
[----:B0-----:R-:W-:Y:S01]  /*15b0*/  ULEA UR10, UR13, UR12, 0x18 ;  /* 0x0000000c0d0a7291 */ /* 0x001fe2000f8ec03f */
[----:B------:R-:W-:Y:S01]  /*15c0*/  CS2R R38, SRZ ;  /* 0x0000000000267805 */ /* 0x000fe2000001ff00 */
[----:B------:R-:W-:Y:S01]  /*15d0*/  UIADD3 UR11, UR8, -UR11, URZ ;  /* 0x8000000b080b7290 */ /* 0x000fe2000fffe03f */
[----:B------:R-:W-:Y:S02]  /*15e0*/  CS2R R40, SRZ ;  /* 0x0000000000287805 */ /* 0x000fe4000001ff00 */
[----:B------:R-:W-:Y:S01]  /*15f0*/  CS2R R42, SRZ ;  /* 0x00000000002a7805 */ /* 0x000fe2000001ff00 */
[----:B------:R-:W-:Y:S01]  /*1600*/  UMOV UR8, URZ ;  /* 0x0000003f00087c82 */ /* 0x000fe20008000000 */
[----:B------:R-:W-:Y:S01]  /*1610*/  ULEA UR11, UR11, UR10, 0xb ;  /* 0x0000000a0b0b7291 */ /* 0x000fe2000f8e583f */
[----:B------:R-:W-:-:S02]  /*1620*/  CS2R R44, SRZ ;  /* 0x00000000002c7805 */ /* 0x000fc4000001ff00 */
[----:B------:R-:W-:Y:S02]  /*1630*/  CS2R R46, SRZ ;  /* 0x00000000002e7805 */ /* 0x000fe4000001ff00 */
[----:B------:R-:W-:Y:S01]  /*1640*/  CS2R R48, SRZ ;  /* 0x0000000000307805 */ /* 0x000fe2000001ff00 */
[----:B------:R-:W-:Y:S01]  /*1650*/  UIADD3 UR11, UR11, 0x280, URZ ;  /* 0x000002800b0b7890 */ /* 0x000fe2000fffe03f */
[----:B------:R-:W-:Y:S02]  /*1660*/  CS2R R50, SRZ ;  /* 0x0000000000327805 */ /* 0x000fe4000001ff00 */
[----:B------:R-:W-:Y:S02]  /*1670*/  CS2R R52, SRZ ;  /* 0x0000000000347805 */ /* 0x000fe4000001ff00 */
[----:B------:R-:W-:Y:S01]  /*1680*/  CS2R R54, SRZ ;  /* 0x0000000000367805 */ /* 0x000fe2000001ff00 */
[----:B------:R-:W-:Y:S01]  /*1690*/  USHF.R.U32.HI UR11, URZ, 0x4, UR11 ;  /* 0x000000043f0b7899 */ /* 0x000fe2000801160b */
[----:B------:R-:W-:-:S02]  /*16a0*/  CS2R R56, SRZ ;  /* 0x0000000000387805 */ /* 0x000fc4000001ff00 */
[----:B------:R-:W-:Y:S02]  /*16b0*/  CS2R R58, SRZ ;  /* 0x00000000003a7805 */ /* 0x000fe4000001ff00 */
[----:B------:R-:W-:Y:S01]  /*16c0*/  CS2R R60, SRZ ;  /* 0x00000000003c7805 */ /* 0x000fe2000001ff00 */
[----:B------:R-:W-:Y:S01]  /*16d0*/  ULOP3.LUT UR11, UR11, 0x3fff, URZ, 0xc0, !UPT ;  /* 0x00003fff0b0b7892 */ /* 0x000fe2000f8ec03f */
        /* <DEDUP_REMOVED lines=12> */
[----:B------:R-:W-:Y:S01]  /*17a0*/  CS2R R86, SRZ ;  /* 0x0000000000567805 */ /* 0x000fe2000001ff00 */
[----:B------:R-:W-:Y:S06]  /*17b0*/  @!P0 BRA `(.L_x_14) ;  /* 0x00000008001c8947 */ /* 0x000fec0003800000 */
[----:B------:R-:W-:-:S13]  /*17c0*/  ISETP.NE.AND P1, PT, R138, 0x3, PT ;  /* 0x000000038a00780c */ /* 0x000fda0003f25270 */
[----:B------:R-:W-:Y:S05]  /*17d0*/  @!P1 BRA `(.L_x_15) ;  /* 0x0000000000049947 */ /* 0x000fea0003800000 */
[----:B------:R-:W-:Y:S01]  /*17e0*/  BPT.TRAP 0x1 ;  /* 0x000000040000795c */ /* 0x000fe20000300000 */
.L_x_15:
[----:B------:R-:W-:Y:S01]  /*17f0*/  ULEA UR6, UR5, UR10, 0x3 ;  /* 0x0000000a05067291 */ /* 0x000fe2000f8e183f */
[----:B------:R-:W-:-:S05]  /*1800*/  IMAD.U32 R10, RZ, RZ, UR4 ;  /* 0x00000004ff0a7e24 */ /* 0x000fca000f8e00ff */
[----:B------:R-:W-:-:S04]  /*1810*/  SHF.L.U32 R10, R10, 0x1f, RZ ;  /* 0x0000001f0a0a7819 */ /* 0x000fc800000006ff */
[----:B------:R0:W1:Y:S01]  /*1820*/  SYNCS.PHASECHK.TRANS64.TRYWAIT P0, [UR6], R10 ;  /* 0x0000000aff0075a7 */ /* 0x0000620008000146 */
[----:B------:R-:W-:Y:S05]  /*1830*/  @!P1 BRA `(.L_x_16) ;  /* 0x0000000000049947 */ /* 0x000fea0003800000 */
[----:B------:R-:W-:Y:S01]  /*1840*/  BPT.TRAP 0x1 ;  /* 0x000000040000795c */ /* 0x000fe20000300000 */
.L_x_16:
[----:B-1----:R-:W-:Y:S05]  /*1850*/  @P0 BRA `(.L_x_17) ;  /* 0x0000000000080947 */ /* 0x002fea0003800000 */
[----:B------:R-:W1:Y:S02]  /*1860*/  SYNCS.PHASECHK.TRANS64.TRYWAIT P0, [UR6], R10 ;  /* 0x0000000aff0075a7 */ /* 0x000e640008000146 */
[----:B-1----:R-:W-:Y:S05]  /*1870*/  @!P0 BRA `(.L_x_18) ;  /* 0x0000008800348947 */ /* 0x002fea0003800000 */
.L_x_17:
[----:B------:R-:W-:Y:S01]  /*1880*/  UIADD3 UR6, UR10, 0x1c280, URZ ;  /* 0x0001c2800a067890 */ /* 0x000fe2000fffe03f */
[----:B------:R-:W-:Y:S01]  /*1890*/  WARPGROUP.ARRIVE ;  /* 0x00000000000079c5 */ /* 0x000fe20000000000 */
[----:B------:R-:W-:Y:S01]  /*18a0*/  ULDC UR7, c[0x0][0x50c] ;  /* 0x0001430000077ab9 */ /* 0x000fe20000000800 */
[----:B------:R-:W-:Y:S01]  /*18b0*/  ULOP3.LUT UR12, UR11, 0x10000, URZ, 0xfc, !UPT ;  /* 0x000100000b0c7892 */ /* 0x000fe2000f8efc3f */
[----:B------:R-:W-:Y:S01]  /*18c0*/  CS2R R14, SRZ ;  /* 0x00000000000e7805 */ /* 0x000fe2000001ff00 */
[----:B------:R-:W-:Y:S01]  /*18d0*/  UISETP.NE.AND UP0, UPT, UR7, 0x1, UPT ;  /* 0x000000010700788c */ /* 0x000fe2000bf05270 */
[----:B------:R-:W-:Y:S01]  /*18e0*/  CS2R R12, SRZ ;  /* 0x00000000000c7805 */ /* 0x000fe2000001ff00 */
[----:B------:R-:W-:Y:S01]  /*18f0*/  USHF.R.U32.HI UR6, URZ, 0x4, UR6 ;  /* 0x000000043f067899 */ /* 0x000fe20008011606 */
[----:B------:R-:W-:Y:S01]  /*1900*/  CS2R R16, SRZ ;  /* 0x0000000000107805 */ /* 0x000fe2000001ff00 */
[----:B------:R-:W-:Y:S01]  /*1910*/  USEL UR7, URZ, 0x1, UP0 ;  /* 0x000000013f077887 */ /* 0x000fe20008000000 */
[----:B------:R-:W-:Y:S01]  /*1920*/  CS2R R18, SRZ ;  /* 0x0000000000127805 */ /* 0x000fe2000001ff00 */
[----:B------:R-:W-:Y:S01]  /*1930*/  ULOP3.LUT UR6, UR6, 0x3fff, URZ, 0xc0, !UPT ;  /* 0x00003fff06067892 */ /* 0x000fe2000f8ec03f */
[----:B------:R-:W-:Y:S01]  /*1940*/  CS2R R20, SRZ ;  /* 0x0000000000147805 */ /* 0x000fe2000001ff00 */
[----:B------:R-:W-:Y:S01]  /*1950*/  ULEA UR12, UR5, UR12, 0x8 ;  /* 0x0000000c050c7291 */ /* 0x000fe2000f8e403f */
[----:B------:R-:W-:Y:S01]  /*1960*/  CS2R R22, SRZ ;  /* 0x0000000000167805 */ /* 0x000fe2000001ff00 */
[----:B------:R-:W-:Y:S01]  /*1970*/  ULOP3.LUT UR6, UR6, 0x10000, URZ, 0xfc, !UPT ;  /* 0x0001000006067892 */ /* 0x000fe2000f8efc3f */
[----:B------:R-:W-:Y:S01]  /*1980*/  ISETP.NE.AND P0, PT, RZ, UR7, PT ;  /* 0x00000007ff007c0c */ /* 0x000fe2000bf05270 */
[----:B------:R-:W-:Y:S01]  /*1990*/  UMOV UR13, 0xc0000010 ;  /* 0xc0000010000d7882 */ /* 0x000fe20000000000 */
[----:B------:R-:W-:Y:S01]  /*19a0*/  UMOV UR15, 0xc0000010 ;  /* 0xc0000010000f7882 */ /* 0x000fe20000000000 */
[----:B------:R-:W-:Y:S01]  /*19b0*/  ULEA UR14, UR5, UR6, 0x8 ;  /* 0x00000006050e7291 */ /* 0x000fe2000f8e403f */
[----:B------:R-:W-:-:S02]  /*19c0*/  CS2R R88, SRZ ;  /* 0x0000000000587805 */ /* 0x000fc4000001ff00 */
[----:B------:R-:W-:Y:S01]  /*19d0*/  CS2R R90, SRZ ;  /* 0x00000000005a7805 */ /* 0x000fe2000001ff00 */
[----:B------:R-:W-:Y:S01]  /*19e0*/  UMOV UR6, 0x1 ;  /* 0x0000000100067882 */ /* 0x000fe20000000000 */
[----:B------:R-:W-:Y:S02]  /*19f0*/  CS2R R92, SRZ ;  /* 0x00000000005c7805 */ /* 0x000fe4000001ff00 */
[----:B------:R-:W-:Y:S02]  /*1a00*/  CS2R R94, SRZ ;  /* 0x00000000005e7805 */ /* 0x000fe4000001ff00 */
[----:B------:R-:W-:Y:S02]  /*1a10*/  CS2R R96, SRZ ;  /* 0x0000000000607805 */ /* 0x000fe4000001ff00 */
[----:B------:R-:W-:Y:S02]  /*1a20*/  CS2R R98, SRZ ;  /* 0x0000000000627805 */ /* 0x000fe4000001ff00 */
[----:B------:R-:W-:Y:S01]  /*1a30*/  CS2R R100, SRZ ;  /* 0x0000000000647805 */ /* 0x000fe2000001ff00 */
[----:B------:R-:W-:Y:S01]  /*1a40*/  QGMMA.64x128x32.F32.E5M2.E5M2 R24, gdesc[UR12], RZ, !UPT, gsb0 ;  /* 0x01e000000c1879f3 */ /* 0x000fe2000c0038ff */
        /* <DEDUP_REMOVED lines=17> */
[----:B------:R-:W-:Y:S01]  /*1b60*/  CS2R R136, SRZ ;  /* 0x0000000000887805 */ /* 0x000fe2000001ff00 */
[----:B------:R-:W-:Y:S02]  /*1b70*/  IMAD.MOV.U32 R139, RZ, RZ, RZ ;  /* 0x000000ffff8b7224 */ /* 0x000fe400078e00ff */
[----:B------:R-:W-:Y:S01]  /*1b80*/  IMAD.MOV.U32 R141, RZ, RZ, RZ ;  /* 0x000000ffff8d7224 */ /* 0x000fe200078e00ff */
[----:B------:R-:W-:Y:S06]  /*1b90*/  @!P0 BRA `(.L_x_19) ;  /* 0x0000000400088947 */ /* 0x000fec0003800000 */
[----:B------:R-:W-:Y:S02]  /*1ba0*/  WARPGROUP.DEPBAR.LE gsb0, 0x0 ;  /* 0x00008000000079c5 */ /* 0x000fe40000010000 */
[----:B------:R-:W-:-:S01]  /*1bb0*/  FADD R141, RZ, R24 ;  /* 0x00000018ff8d7221 */ /* 0x000fc20000000000 */
[----:B------:R-:W-:Y:S01]  /*1bc0*/  FADD R136, RZ, R25 ;  /* 0x00000019ff887221 */ /* 0x000fe20000000000 */
        /* <DEDUP_REMOVED lines=62> */
[----:B------:R-:W-:-:S06]  /*1fb0*/  UMOV UR6, URZ ;  /* 0x0000003f00067c82 */ /* 0x000fcc0008000000 */
.L_x_19:
[----:B------:R-:W-:-:S04]  /*1fc0*/  UIADD3 UR16, UR5, 0x1, URZ ;  /* 0x0000000105107890 */ /* 0x000fc8000fffe03f */
[----:B------:R-:W-:-:S04]  /*1fd0*/  UISETP.NE.AND UP0, UPT, UR16, 0x1c, UPT ;  /* 0x0000001c1000788c */ /* 0x000fc8000bf05270 */
[----:B------:R-:W-:Y:S02]  /*1fe0*/  USEL UR8, URZ, 0x1, UP0 ;  /* 0x000000013f087887 */ /* 0x000fe40008000000 */
[----:B------:R-:W-:Y:S02]  /*1ff0*/  USEL UR16, UR16, URZ, UP0 ;  /* 0x0000003f10107287 */ /* 0x000fe40008000000 */
[----:B------:R-:W-:-:S06]  /*2000*/  ULOP3.LUT UR8, UR4, UR8, URZ, 0x3c, !UPT ;  /* 0x0000000804087292 */ /* 0x000fcc000f8e3c3f */
[----:B------:R-:W-:Y:S01]  /*2010*/  IMAD.U32 R142, RZ, RZ, UR8 ;  /* 0x00000008ff8e7e24 */ /* 0x000fe2000f8e00ff */
[----:B------:R-:W-:-:S06]  /*2020*/  UMOV UR8, 0x1 ;  /* 0x0000000100087882 */ /* 0x000fcc0000000000 */
.L_x_14:
[----:B------:R-:W-:-:S04]  /*2030*/  UISETP.LT.AND UP0, UPT, UR9, 0x1, UPT ;  /* 0x000000010900788c */ /* 0x000fc8000bf01270 */
[----:B------:R-:W-:-:S04]  /*2040*/  USEL UR12, UR9, 0x1, UP0 ;  /* 0x00000001090c7887 */ /* 0x000fc80008000000 */
[----:B------:R-:W-:-:S04]  /*2050*/  UIADD3 UR12, UR9, -UR12, URZ ;  /* 0x8000000c090c7290 */ /* 0x000fc8000fffe03f */
[----:B------:R-:W-:-:S06]  /*2060*/  UISETP.GE.AND UP0, UPT, UR12, 0x1, UPT ;  /* 0x000000010c00788c */ /* 0x000fcc000bf06270 */
[----:B------:R-:W-:-:S13]  /*2070*/  PLOP3.LUT P0, PT, PT, PT, UP0, 0x80, 0x0 ;  /* 0x000000000000781c */ /* 0x000fda0003f0f008 */
[----:B------:R-:W-:Y:S05]  /*2080*/  @!P0 BRA `(.L_x_20) ;  /* 0x0000000400f08947 */ /* 0x000fea0003800000 */
[----:B01----:R-:W-:Y:S01]  /*2090*/  IMAD.U32 R10, RZ, RZ, UR12 ;  /* 0x0000000cff0a7e24 */ /* 0x003fe2000f8e00ff */
[----:B------:R-:W-:Y:S01]  /*20a0*/  UMOV UR17, UR5 ;  /* 0x0000000500117c82 */ /* 0x000fe20008000000 */
[----:B------:R-:W-:-:S05]  /*20b0*/  ULDC UR20, c[0x0][0x50c] ;  /* 0x0001430000147ab9 */ /* 0x000fca0000000800 */
.L_x_28:
[----:B------:R-:W-:-:S13]  /*20c0*/  ISETP.NE.AND P1, PT, R138, 0x3, PT ;  /* 0x000000038a00780c */ /* 0x000fda0003f25270 */
[----:B01----:R-:W-:Y:S05]  /*20d0*/  @!P1 BRA `(.L_x_21) ;  /* 0x0000000000049947 */ /* 0x003fea0003800000 */
[----:B------:R-:W-:Y:S01]  /*20e0*/  BPT.TRAP 0x1 ;  /* 0x000000040000795c */ /* 0x000fe20000300000 */
.L_x_21:
[----:B------:R-:W0:Y:S01]  /*20f0*/  S2UR UR12, SR_CgaCtaId ;  /* 0x00000000000c79c3 */ /* 0x000e220000008800 */
[----:B------:R-:W-:Y:S01]  /*2100*/  UMOV UR10, 0x400 ;  /* 0x00000400000a7882 */ /* 0x000fe20000000000 */
[----:B------:R-:W-:Y:S01]  /*2110*/  SHF.L.U32 R11, R142, 0x1f, RZ ;  /* 0x0000001f8e0b7819 */ /* 0x000fe200000006ff */
[----:B0-----:R-:W-:-:S04]  /*2120*/  ULEA UR10, UR12, UR10, 0x18 ;  /* 0x0000000a0c0a7291 */ /* 0x001fc8000f8ec03f */
[----:B------:R-:W-:-:S09]  /*2130*/  ULEA UR12, UR16, UR10, 0x3 ;  /* 0x0000000a100c7291 */ /* 0x000fd2000f8e183f */
[----:B------:R0:W1:Y:S01]  /*2140*/  SYNCS.PHASECHK.TRANS64.TRYWAIT P0, [UR12], R11 ;  /* 0x0000000bff0075a7 */ /* 0x000062000800014c */
[----:B------:R-:W-:Y:S05]  /*2150*/  @!P1 BRA `(.L_x_22) ;  /* 0x0000000000049947 */ /* 0x000fea0003800000 */
[----:B------:R-:W-:Y:S01]  /*2160*/  BPT.TRAP 0x1 ;  /* 0x000000040000795c */ /* 0x000fe20000300000 */
.L_x_22:
[----:B-1----:R-:W-:Y:S05]  /*2170*/  @P0 BRA `(.L_x_23) ;  /* 0x0000000000080947 */ /* 0x002fea0003800000 */
[----:B------:R-:W1:Y:S02]  /*2180*/  SYNCS.PHASECHK.TRANS64.TRYWAIT P0, [UR12], R11 ;  /* 0x0000000bff0075a7 */ /* 0x000e64000800014c */
[----:B-1----:R-:W-:Y:S05]  /*2190*/  @!P0 BRA `(.L_x_24) ;  /* 0x0000008000048947 */ /* 0x002fea0003800000 */
.L_x_23:
[----:B------:R-:W-:Y:S01]  /*21a0*/  UIADD3 UR12, UR10, 0x1c280, URZ ;  /* 0x0001c2800a0c7890 */ /* 0x000fe2000fffe03f */
[----:B------:R-:W-:Y:S01]  /*21b0*/  WARPGROUP.ARRIVE ;  /* 0x00000000000079c5 */ /* 0x000fe20000000000 */
[----:B------:R-:W-:Y:S02]  /*21c0*/  UISETP.NE.AND UP0, UPT, UR7, URZ, UPT ;  /* 0x0000003f0700728c */ /* 0x000fe4000bf05270 */
[----:B------:R-:W-:Y:S02]  /*21d0*/  USHF.R.U32.HI UR12, URZ, 0x4, UR12 ;  /* 0x000000043f0c7899 */ /* 0x000fe4000801160c */
[----:B------:R-:W-:Y:S02]  /*21e0*/  USEL UR8, UR8, URZ, !UP0 ;  /* 0x0000003f08087287 */ /* 0x000fe4000c000000 */
[----:B------:R-:W-:Y:S02]  /*21f0*/  ULOP3.LUT UR7, UR12, 0x3fff, URZ, 0xc0, !UPT ;  /* 0x00003fff0c077892 */ /* 0x000fe4000f8ec03f */
[----:B------:R-:W-:-:S02]  /*2200*/  ULOP3.LUT UR12, UR11, 0x10000, URZ, 0xfc, !UPT ;  /* 0x000100000b0c7892 */ /* 0x000fc4000f8efc3f */
[----:B------:R-:W-:Y:S02]  /*2210*/  ULOP3.LUT UR7, UR7, 0x10000, URZ, 0xfc, !UPT ;  /* 0x0001000007077892 */ /* 0x000fe4000f8efc3f */
[----:B------:R-:W-:Y:S02]  /*2220*/  UISETP.NE.U32.AND UP0, UPT, UR8, URZ, UPT ;  /* 0x0000003f0800728c */ /* 0x000fe4000bf05070 */
[----:B------:R-:W-:Y:S02]  /*2230*/  ULEA UR12, UR16, UR12, 0x8 ;  /* 0x0000000c100c7291 */ /* 0x000fe4000f8e403f */
[----:B------:R-:W-:Y:S01]  /*2240*/  ULEA UR14, UR16, UR7, 0x8 ;  /* 0x00000007100e7291 */ /* 0x000fe2000f8e403f */
[----:B------:R-:W-:Y:S01]  /*2250*/  UMOV UR13, 0xc0000010 ;  /* 0xc0000010000d7882 */ /* 0x000fe20000000000 */
[----:B------:R-:W-:Y:S01]  /*2260*/  UMOV UR15, 0xc0000010 ;  /* 0xc0000010000f7882 */ /* 0x000fe20000000000 */
[----:B------:R-:W-:-:S06]  /*2270*/  UIADD3 UR6, UR6, 0x1, URZ ;  /* 0x0000000106067890 */ /* 0x000fcc000fffe03f */
[----:B------:R-:W-:Y:S01]  /*2280*/  QGMMA.64x128x32.F32.E5M2.E5M2 R24, gdesc[UR12], R24, UP0, gsb0 ;  /* 0x01e000000c1879f3 */ /* 0x000fe2000b803818 */
[----:B------:R-:W-:-:S04]  /*2290*/  UISETP.NE.AND UP0, UPT, UR6, UR20, UPT ;  /* 0x000000140600728c */ /* 0x000fc8000bf05270 */
[----:B------:R-:W-:-:S06]  /*22a0*/  USEL UR7, URZ, 0x1, UP0 ;  /* 0x000000013f077887 */ /* 0x000fcc0008000000 */
[----:B------:R-:W-:Y:S01]  /*22b0*/  ISETP.NE.AND P0, PT, RZ, UR7, PT ;  /* 0x00000007ff007c0c */ /* 0x000fe2000bf05270 */
[----:B------:R-:W-:-:S12]  /*22c0*/  WARPGROUP.DEPBAR.LE gsb0, 0x1 ;  /* 0x00008000000079c5 */ /* 0x000fd80000010100 */
[----:B------:R-:W-:Y:S05]  /*22d0*/  @!P0 BRA `(.L_x_25) ;  /* 0x0000000400088947 */ /* 0x000fea0003800000 */
[----:B------:R-:W-:Y:S02]  /*22e0*/  WARPGROUP.DEPBAR.LE gsb0, 0x0 ;  /* 0x00008000000079c5 */ /* 0x000fe40000010000 */
[----:B------:R-:W-:-:S01]  /*22f0*/  FADD R141, R24, R141 ;  /* 0x0000008d188d7221 */ /* 0x000fc20000000000 */
[----:B------:R-:W-:Y:S01]  /*2300*/  FADD R136, R25, R136 ;  /* 0x0000008819887221 */ /* 0x000fe20000000000 */
        /* <DEDUP_REMOVED lines=62> */
[----:B------:R-:W-:-:S06]  /*26f0*/  UMOV UR6, URZ ;  /* 0x0000003f00067c82 */ /* 0x000fcc0008000000 */
.L_x_25:
[----:B------:R-:W-:Y:S05]  /*2700*/  @!P1 BRA `(.L_x_26) ;  /* 0x0000000000049947 */ /* 0x000fea0003800000 */
[----:B------:R-:W-:Y:S01]  /*2710*/  BPT.TRAP 0x1 ;  /* 0x000000040000795c */ /* 0x000fe20000300000 */
.L_x_26:
[----:B------:R-:W-:Y:S01]  /*2720*/  ULEA UR8, UR17, UR10, 0x3 ;  /* 0x0000000a11087291 */ /* 0x000fe2000f8e183f */
[----:B------:R-:W-:-:S03]  /*2730*/  ISETP.GT.U32.AND P0, PT, R4, 0x1, PT ;  /* 0x000000010400780c */ /* 0x000fc60003f04070 */
[----:B------:R-:W-:-:S04]  /*2740*/  UIADD3 UR8, UR8, 0xe0, URZ ;  /* 0x000000e008087890 */ /* 0x000fc8000fffe03f */
[----:B------:R-:W-:-:S09]  /*2750*/  UPRMT UR8, URZ, 0x654, UR8 ;  /* 0x000006543f087896 */ /* 0x000fd20008000008 */
[----:B------:R-:W-:Y:S01]  /*2760*/  SYNCS.ARRIVE.TRANS64.RED.A1T0 RZ, [UR8], RZ ;  /* 0x000000ffffff79a7 */ /* 0x000fe20008100408 */
[----:B------:R-:W-:Y:S05]  /*2770*/  @P0 BRA `(.L_x_27) ;  /* 0x0000000000040947 */ /* 0x000fea0003800000 */
[----:B------:R-:W-:Y:S01]  /*2780*/  BPT.TRAP 0x1 ;  /* 0x000000040000795c */ /* 0x000fe20000300000 */
.L_x_27:
[----:B------:R-:W-:Y:S01]  /*2790*/  UIADD3 UR16, UR16, 0x1, URZ ;  /* 0x0000000110107890 */ /* 0x000fe2000fffe03f */
[C---:B------:R-:W-:Y:S01]  /*27a0*/  ISETP.GT.AND P0, PT, R10.reuse, 0x1, PT ;  /* 0x000000010a00780c */ /* 0x040fe20003f04270 */
[----:B------:R-:W-:Y:S01]  /*27b0*/  UIADD3 UR17, UR17, 0x1, URZ ;  /* 0x0000000111117890 */ /* 0x000fe2000fffe03f */
[----:B------:R-:W-:Y:S01]  /*27c0*/  VIADD R10, R10, 0xffffffff ;  /* 0xffffffff0a0a7836 */ /* 0x000fe20000000000 */
[----:B------:R-:W-:Y:S02]  /*27d0*/  UISETP.NE.AND UP0, UPT, UR16, 0x1c, UPT ;  /* 0x0000001c1000788c */ /* 0x000fe4000bf05270 */
[----:B------:R-:W-:Y:S02]  /*27e0*/  UISETP.NE.AND UP1, UPT, UR17, 0x1c, UPT ;  /* 0x0000001c1100788c */ /* 0x000fe4000bf25270 */
[----:B------:R-:W-:Y:S02]  /*27f0*/  USEL UR8, URZ, 0x1, UP0 ;  /* 0x000000013f087887 */ /* 0x000fe40008000000 */
[----:B------:R-:W-:-:S02]  /*2800*/  USEL UR16, UR16, URZ, UP0 ;  /* 0x0000003f10107287 */ /* 0x000fc40008000000 */
[----:B------:R-:W-:Y:S02]  /*2810*/  USEL UR17, UR17, URZ, UP1 ;  /* 0x0000003f11117287 */ /* 0x000fe40008800000 */
[----:B------:R-:W-:Y:S01]  /*2820*/  LOP3.LUT R142, R142, UR8, RZ, 0x3c, !PT ;  /* 0x000000088e8e7c12 */ /* 0x000fe2000f8e3cff */
[----:B------:R-:W-:Y:S01]  /*2830*/  UMOV UR8, 0x1 ;  /* 0x0000000100087882 */ /* 0x000fe20000000000 */
[----:B------:R-:W-:Y:S08]  /*2840*/  @P0 BRA `(.L_x_28) ;  /* 0xfffffff8001c0947 */ /* 0x000ff0000383ffff */
.L_x_20:
[----:B------:R-:W-:Y:S01]  /*2850*/  UISETP.NE.AND UP0, UPT, UR6, URZ, UPT ;  /* 0x0000003f0600728c */ /* 0x000fe2000bf05270 */
[----:B01----:R-:W0:Y:S03]  /*2860*/  LDC R10, c[0x0][0x28c] ;  /* 0x0000a300ff0a7b82 */ /* 0x003e260000000800 */
[----:B------:R-:W-:-:S06]  /*2870*/  USEL UR6, URZ, 0x1, !UP0 ;  /* 0x000000013f067887 */ /* 0x000fcc000c000000 */
[----:B------:R-:W-:Y:S02]  /*2880*/  ISETP.NE.AND P0, PT, RZ, UR6, PT ;  /* 0x00000006ff007c0c */ /* 0x000fe4000bf05270 */
[----:B0-----:R-:W-:-:S11]  /*2890*/  ISETP.GE.AND P1, PT, R10, 0x1, PT ;  /* 0x000000010a00780c */ /* 0x001fd60003f26270 */
[----:B------:R-:W-:Y:S05]  /*28a0*/  @!P0 BRA `(.L_x_29) ;  /* 0x0000000400048947 */ /* 0x000fea0003800000 */
[----:B------:R-:W-:Y:S02]  /*28b0*/  WARPGROUP.DEPBAR.LE gsb0, 0x0 ;  /* 0x00008000000079c5 */ /* 0x000fe40000010000 */
[----:B------:R-:W-:Y:S01]  /*28c0*/  FADD R141, R24, R141 ;  /* 0x0000008d188d7221 */ /* 0x000fe20000000000 */
        /* <DEDUP_REMOVED lines=62> */
[----:B------:R-:W-:-:S07]  /*2cb0*/  FADD R14, R14, R87 ;  /* 0x000000570e0e7221 */ /* 0x000fce0000000000 */
.L_x_29:
[----:B------:R-:W-:Y:S02]  /*2cc0*/  WARPGROUP.DEPBAR.LE gsb0, 0x0 ;  /* 0x00008000000079c5 */ /* 0x000fe40000010000 */
[----:B------:R-:W-:Y:S05]  /*2cd0*/  @!P1 BRA `(.L_x_30) ;  /* 0x0000000000409947 */ /* 0x000fea0003800000 */
[----:B------:R-:W-:-:S13]  /*2ce0*/  ISETP.NE.AND P0, PT, R138, 0x3, PT ;  /* 0x000000038a00780c */ /* 0x000fda0003f05270 */
[----:B------:R-:W-:Y:S05]  /*2cf0*/  @!P0 BRA `(.L_x_31) ;  /* 0x0000000000048947 */ /* 0x000fea0003800000 */
[----:B------:R-:W-:Y:S01]  /*2d00*/  BPT.TRAP 0x1 ;  /* 0x000000040000795c */ /* 0x000fe20000300000 */
.L_x_31:
[----:B------:R-:W-:Y:S01]  /*2d10*/  UISETP.LT.AND UP0, UPT, UR9, 0x1, UPT ;  /* 0x000000010900788c */ /* 0x000fe2000bf01270 */
[----:B------:R-:W-:-:S03]  /*2d20*/  ISETP.GT.U32.AND P0, PT, R4, 0x1, PT ;  /* 0x000000010400780c */ /* 0x000fc60003f04070 */
[----:B------:R-:W-:-:S04]  /*2d30*/  USEL UR8, UR9, 0x1, UP0 ;  /* 0x0000000109087887 */ /* 0x000fc80008000000 */
[----:B------:R-:W-:-:S04]  /*2d40*/  UIADD3 UR8, UR5, UR9, -UR8 ;  /* 0x0000000905087290 */ /* 0x000fc8000fffe808 */
[----:B------:R-:W-:-:S04]  /*2d50*/  USHF.R.U32.HI UR6, URZ, 0x2, UR8 ;  /* 0x000000023f067899 */ /* 0x000fc80008011608 */
[----:B------:R-:W-:-:S04]  /*2d60*/  UIMAD.WIDE.U32 UR6, UR6, 0x24924925, URZ ;  /* 0x24924925060678a5 */ /* 0x000fc8000f8e003f */
[----:B------:R-:W-:-:S04]  /*2d70*/  UIMAD UR6, UR7, -0x1c, UR8 ;  /* 0xffffffe4070678a4 */ /* 0x000fc8000f8e0208 */
[----:B------:R-:W-:-:S04]  /*2d80*/  ULEA UR6, UR6, UR10, 0x3 ;  /* 0x0000000a06067291 */ /* 0x000fc8000f8e183f */
[----:B------:R-:W-:-:S04]  /*2d90*/  UIADD3 UR6, UR6, 0xe0, URZ ;  /* 0x000000e006067890 */ /* 0x000fc8000fffe03f */
[----:B------:R-:W-:-:S09]  /*2da0*/  UPRMT UR6, URZ, 0x654, UR6 ;  /* 0x000006543f067896 */ /* 0x000fd20008000006 */
[----:B------:R-:W-:Y:S01]  /*2db0*/  SYNCS.ARRIVE.TRANS64.RED.A1T0 RZ, [UR6], RZ ;  /* 0x000000ffffff79a7 */ /* 0x000fe20008100406 */
[----:B------:R-:W-:Y:S05]  /*2dc0*/  @P0 BRA `(.L_x_30) ;  /* 0x0000000000040947 */ /* 0x000fea0003800000 */
[----:B------:R-:W-:Y:S01]  /*2dd0*/  BPT.TRAP 0x1 ;  /* 0x000000040000795c */ /* 0x000fe20000300000 */
.L_x_30:
[----:B------:R-:W0:Y:S01]  /*2de0*/  LDC R26, c[0x0][0x288] ;  /* 0x0000a200ff1a7b82 */ /* 0x000e220000000800 */
[--C-:B------:R-:W-:Y:S01]  /*2df0*/  SHF.R.U32.HI R10, RZ, 0x2, R0.reuse ;  /* 0x00000002ff0a7819 */ /* 0x100fe20000011600 */
[----:B------:R-:W-:Y:S01]  /*2e00*/  IMAD.SHL.U32 R29, R7, 0x80, RZ ;  /* 0x00000080071d7824 */ /* 0x000fe200078e00ff */
[----:B------:R-:W-:Y:S01]  /*2e10*/  SHF.R.U32.HI R25, RZ, 0x7, R0 ;  /* 0x00000007ff197819 */ /* 0x000fe20000011600 */
[----:B------:R-:W-:Y:S01]  /*2e20*/  UIADD3 UR5, UR9, UR5, URZ ;  /* 0x0000000509057290 */ /* 0x000fe2000fffe03f */
[----:B------:R-:W-:Y:S01]  /*2e30*/  LOP3.LUT R11, R10, 0x7, RZ, 0xc0, !PT ;  /* 0x000000070a0b7812 */ /* 0x000fe200078ec0ff */
[----:B------:R-:W-:Y:S01]  /*2e40*/  IMAD.SHL.U32 R31, R6, 0x80, RZ ;  /* 0x00000080061f7824 */ /* 0x000fe200078e00ff */
[----:B------:R-:W-:Y:S01]  /*2e50*/  LOP3.LUT R10, R25, 0x1, RZ, 0xc0, !PT ;  /* 0x00000001190a7812 */ /* 0x000fe200078ec0ff */
[----:B------:R-:W-:Y:S01]  /*2e60*/  UISETP.GT.U32.AND UP0, UPT, UR5, 0x1b, UPT ;  /* 0x0000001b0500788c */ /* 0x000fe2000bf04070 */
[----:B------:R-:W-:Y:S01]  /*2e70*/  LOP3.LUT R24, R0, 0x60, RZ, 0xc0, !PT ;  /* 0x0000006000187812 */ /* 0x000fe200078ec0ff */
[----:B------:R-:W-:Y:S01]  /*2e80*/  ULDC UR12, c[0x0][0x284] ;  /* 0x0000a100000c7ab9 */ /* 0x000fe20000000800 */
[----:B------:R-:W-:Y:S01]  /*2e90*/  UISETP.GE.U32.AND UP1, UPT, UR9, 0x1c, UPT ;  /* 0x0000001c0900788c */ /* 0x000fe2000bf26070 */
[----:B------:R-:W-:Y:S01]  /*2ea0*/  IMAD.SHL.U32 R30, R10, 0x40, RZ ;  /* 0x000000400a1e7824 */ /* 0x000fe200078e00ff */
[----:B------:R-:W-:Y:S01]  /*2eb0*/  SHF.R.U32.HI R28, RZ, 0x1, R24 ;  /* 0x00000001ff1c7819 */ /* 0x000fe20000011618 */
[----:B------:R-:W-:Y:S01]  /*2ec0*/  UISETP.LT.U32.AND UP0, UPT, UR9, 0x1c, UP0 ;  /* 0x0000001c0900788c */ /* 0x000fe20008701070 */
[----:B------:R-:W-:Y:S01]  /*2ed0*/  LOP3.LUT R24, R0, 0x3, RZ, 0xc0, !PT ;  /* 0x0000000300187812 */ /* 0x000fe200078ec0ff */
[----:B------:R-:W-:Y:S01]  /*2ee0*/  USHF.R.U32.HI UR6, URZ, 0x2, UR5 ;  /* 0x000000023f067899 */ /* 0x000fe20008011605 */
[--C-:B------:R-:W-:Y:S01]  /*2ef0*/  IADD3 R25, RZ, -R28, -R11.reuse ;  /* 0x8000001cff197210 */ /* 0x100fe20007ffe80b */
[----:B------:R-:W-:Y:S01]  /*2f00*/  USEL UR8, URZ, 0x1, !UP0 ;  /* 0x000000013f087887 */ /* 0x000fe2000c000000 */
[----:B------:R-:W-:Y:S01]  /*2f10*/  LOP3.LUT R11, R30, 0x40, R11, 0xe2, !PT ;  /* 0x000000401e0b7812 */ /* 0x000fe200078ee20b */
[----:B------:R-:W-:Y:S01]  /*2f20*/  ULDC.64 UR10, c[0x0][0x5d0] ;  /* 0x00017400000a7ab9 */ /* 0x000fe20000000a00 */
[----:B------:R-:W-:Y:S01]  /*2f30*/  SHF.R.S32.HI R34, RZ, 0x1f, R5 ;  /* 0x0000001fff227819 */ /* 0x000fe20000011405 */
[----:B------:R-:W-:Y:S01]  /*2f40*/  IMAD R10, R10, -0x40, R25 ;  /* 0xffffffc00a0a7824 */ /* 0x000fe200078e0219 */
[----:B------:R-:W-:Y:S01]  /*2f50*/  UIMAD.WIDE.U32 UR6, UR6, 0x24924925, URZ ;  /* 0x24924925060678a5 */ /* 0x000fe2000f8e003f */
[----:B0-----:R-:W-:Y:S01]  /*2f60*/  IMAD R30, R24, -0x2, R26 ;  /* 0xfffffffe181e7824 */ /* 0x001fe200078e021a */
[----:B------:R-:W-:Y:S01]  /*2f70*/  ISETP.GE.AND P0, PT, R29, R26, PT ;  /* 0x0000001a1d00720c */ /* 0x000fe20003f06270 */
[----:B------:R-:W-:Y:S01]  /*2f80*/  IMAD.SHL.U32 R24, R0, 0x2, RZ ;  /* 0x0000000200187824 */ /* 0x000fe200078e00ff */
[----:B------:R-:W-:Y:S01]  /*2f90*/  ULOP3.LUT UR4, UR4, UR8, URZ, 0x3c, !UPT ;  /* 0x0000000804047292 */ /* 0x000fe2000f8e3c3f */
[----:B------:R-:W-:Y:S01]  /*2fa0*/  IMAD R32, R34, UR10, RZ ;  /* 0x0000000a22207c24 */ /* 0x000fe2000f8e02ff */
[----:B------:R-:W-:Y:S01]  /*2fb0*/  ISETP.GE.OR P0, PT, R31, UR12, P0 ;  /* 0x0000000c1f007c0c */ /* 0x000fe20008706670 */
[----:B------:R-:W-:Y:S01]  /*2fc0*/  IMAD.WIDE R26, R6, 0x80, RZ ;  /* 0x00000080061a7825 */ /* 0x000fe200078e02ff */
[----:B------:R-:W-:Y:S01]  /*2fd0*/  LOP3.LUT R24, R29, 0x6, R24, 0xf8, !PT ;  /* 0x000000061d187812 */ /* 0x000fe200078ef818 */
[----:B------:R-:W-:Y:S01]  /*2fe0*/  UIMAD UR5, UR7, -0x1c, UR5 ;  /* 0xffffffe4070578a4 */ /* 0x000fe2000f8e0205 */
[----:B------:R-:W-:Y:S01]  /*2ff0*/  IADD3 R36, -R31, UR12, R10 ;  /* 0x0000000c1f247c10 */ /* 0x000fe2000fffe10a */
[----:B------:R-:W-:Y:S01]  /*3000*/  IMAD R33, R5, UR11, R32 ;  /* 0x0000000b05217c24 */ /* 0x000fe2000f8e0220 */
[----:B------:R-:W-:Y:S01]  /*3010*/  SHF.R.S32.HI R25, RZ, 0x1f, R24 ;  /* 0x0000001fff197819 */ /* 0x000fe20000011418 */
[----:B------:R-:W-:Y:S01]  /*3020*/  @UP1 ULOP3.LUT UR4, UR4, 0x1, UR7, 0x78, !UPT ;  /* 0x0000000104041892 */ /* 0x000fe2000f8e7807 */
[----:B------:R-:W-:Y:S01]  /*3030*/  LOP3.LUT R35, R26, R11, R28, 0xfe, !PT ;  /* 0x0000000b1a237212 */ /* 0x000fe200078efe1c */
[----:B------:R-:W-:-:S02]  /*3040*/  IMAD.IADD R29, R30, 0x1, -R29 ;  /* 0x000000011e1d7824 */ /* 0x000fc400078e0a1d */
[----:B------:R-:W-:-:S04]  /*3050*/  IMAD.WIDE.U32 R6, R5, UR10, R24 ;  /* 0x0000000a05067c25 */ /* 0x000fc8000f8e0018 */
[----:B------:R-:W-:Y:S02]  /*3060*/  IMAD.IADD R7, R7, 0x1, R33 ;  /* 0x0000000107077824 */ /* 0x000fe400078e0221 */
[----:B------:R-:W-:Y:S01]  /*3070*/  IMAD.MOV.U32 R28, RZ, RZ, -0x1 ;  /* 0xffffffffff1c7424 */ /* 0x000fe200078e00ff */
[----:B------:R-:W-:Y:S06]  /*3080*/  @P0 BRA `(.L_x_32) ;  /* 0x0000004400a40947 */ /* 0x000fec0003800000 */
[----:B------:R-:W0:Y:S01]  /*3090*/  LDC.64 R32, c[0x0][0x5c8] ;  /* 0x00017200ff207b82 */ /* 0x000e220000000a00 */
[----:B------:R-:W-:Y:S01]  /*30a0*/  ULDC.64 UR6, c[0x0][0x5c0] ;  /* 0x0001700000067ab9 */ /* 0x000fe20000000a00 */
[----:B------:R-:W-:Y:S01]  /*30b0*/  BSSY B0, `(.L_x_32) ;  /* 0x0000466000007945 */ /* 0x000fe20003800000 */
[-C--:B0-----:R-:W-:Y:S02]  /*30c0*/  IMAD R10, R27, R32.reuse, RZ ;  /* 0x000000201b0a7224 */ /* 0x081fe400078e02ff */
[----:B------:R-:W-:-:S04]  /*30d0*/  IMAD.WIDE.U32 R6, R35, R32, R6 ;  /* 0x0000002023067225 */ /* 0x000fc800078e0006 */
[----:B------:R-:W-:Y:S01]  /*30e0*/  IMAD R31, R35, R33, R10 ;  /* 0x00000021231f7224 */ /* 0x000fe200078e020a */
[----:B------:R-:W-:Y:S02]  /*30f0*/  LEA R11, P0, R32, R6, 0x3 ;  /* 0x00000006200b7211 */ /* 0x000fe400078018ff */
[----:B------:R-:W-:Y:S01]  /*3100*/  IADD3 R10, P1, R6, UR6, RZ ;  /* 0x00000006060a7c10 */ /* 0x000fe2000ff3e0ff */
[----:B------:R-:W-:Y:S01]  /*3110*/  IMAD.IADD R31, R7, 0x1, R31 ;  /* 0x00000001071f7824 */ /* 0x000fe200078e021f */
[----:B------:R-:W-:-:S04]  /*3120*/  IADD3 R6, P3, R11, UR6, RZ ;  /* 0x000000060b067c10 */ /* 0x000fc8000ff7e0ff */
[----:B------:R-:W-:Y:S02]  /*3130*/  LEA.HI.X R7, R32, R31, R33, 0x3, P0 ;  /* 0x0000001f20077211 */ /* 0x000fe400000f1c21 */
[----:B---3-5:R-:W-:Y:S02]  /*3140*/  FSETP.NEU.AND P0, PT, R9, RZ, PT ;  /* 0x000000ff0900720b */ /* 0x028fe40003f0d000 */
[----:B------:R-:W-:Y:S02]  /*3150*/  IADD3.X R11, R31, UR7, RZ, P1, !PT ;  /* 0x000000071f0b7c10 */ /* 0x000fe40008ffe4ff */
[----:B------:R-:W-:-:S09]  /*3160*/  IADD3.X R7, R7, UR7, RZ, P3, !PT ;  /* 0x0000000707077c10 */ /* 0x000fd20009ffe4ff */
[----:B------:R-:W-:Y:S05]  /*3170*/  @!P0 BRA `(.L_x_33) ;  /* 0x00000034005c8947 */ /* 0x000fea0003800000 */
[----:B------:R-:W-:Y:S01]  /*3180*/  ULDC.64 UR6, c[0x0][0x5b8] ;  /* 0x00016e0000067ab9 */ /* 0x000fe20000000a00 */
[----:B------:R-:W-:Y:S01]  /*3190*/  ISETP.GE.AND P0, PT, R36, 0x1, PT ;  /* 0x000000012400780c */ /* 0x000fe20003f06270 */
[----:B------:R-:W-:Y:S01]  /*31a0*/  IMAD R32, R34, UR6, RZ ;  /* 0x0000000622207c24 */ /* 0x000fe2000f8e02ff */
[----:B------:R-:W-:Y:S01]  /*31b0*/  ULDC.64 UR10, c[0x0][0x5a8] ;  /* 0x00016a00000a7ab9 */ /* 0x000fe20000000a00 */
[----:B------:R-:W-:Y:S01]  /*31c0*/  IMAD.WIDE.U32 R30, R5, UR6, R24 ;  /* 0x00000006051e7c25 */ /* 0x000fe2000f8e0018 */
[----:B------:R-:W-:Y:S01]  /*31d0*/  ISETP.LT.OR P4, PT, R29, 0x1, !P0 ;  /* 0x000000011d00780c */ /* 0x000fe20004781670 */
[----:B------:R-:W-:Y:S02]  /*31e0*/  BSSY B1, `(.L_x_34) ;  /* 0x000000c000017945 */ /* 0x000fe40003800000 */
[----:B------:R-:W-:Y:S01]  /*31f0*/  IMAD R5, R5, UR7, R32 ;  /* 0x0000000705057c24 */ /* 0x000fe2000f8e0220 */
[----:B------:R-:W-:-:S03]  /*3200*/  ULDC.64 UR6, c[0x0][0x5b0] ;  /* 0x00016c0000067ab9 */ /* 0x000fc60000000a00 */
[----:B------:R-:W-:Y:S02]  /*3210*/  IMAD.IADD R31, R31, 0x1, R5 ;  /* 0x000000011f1f7824 */ /* 0x000fe400078e0205 */
[----:B------:R-:W-:Y:S02]  /*3220*/  IMAD R5, R27, UR6, RZ ;  /* 0x000000061b057c24 */ /* 0x000fe4000f8e02ff */
[----:B------:R-:W-:-:S04]  /*3230*/  IMAD.WIDE.U32 R24, R35, UR6, R30 ;  /* 0x0000000623187c25 */ /* 0x000fc8000f8e001e */
[----:B------:R-:W-:Y:S01]  /*3240*/  IMAD R5, R35, UR7, R5 ;  /* 0x0000000723057c24 */ /* 0x000fe2000f8e0205 */
[----:B------:R-:W-:-:S04]  /*3250*/  IADD3 R24, P1, R24, UR10, RZ ;  /* 0x0000000a18187c10 */ /* 0x000fc8000ff3e0ff */
[--C-:B------:R-:W-:Y:S02]  /*3260*/  IADD3.X R25, R25, UR11, R5.reuse, P1, !PT ;  /* 0x0000000b19197c10 */ /* 0x100fe40008ffe405 */
[----:B------:R-:W-:Y:S01]  /*3270*/  PRMT R5, RZ, 0x7610, R5 ;  /* 0x00007610ff057816 */ /* 0x000fe20000000005 */
[----:B------:R-:W-:Y:S06]  /*3280*/  @P4 BRA `(.L_x_35) ;  /* 0x0000000000044947 */ /* 0x000fec0003800000 */
[----:B------:R0:W5:Y:S02]  /*3290*/  LDG.E.U8 R5, desc[UR18][R24.64] ;  /* 0x0000001218057981 */ /* 0x000164000c1e1100 */
.L_x_35:
[----:B------:R-:W-:Y:S05]  /*32a0*/  BSYNC B1 ;  /* 0x0000000000017941 */ /* 0x000fea0003800000 */
.L_x_34:
[----:B-----5:R-:W-:Y:S01]  /*32b0*/  LOP3.LUT R5, R5, 0xff, RZ, 0xc0, !PT ;  /* 0x000000ff05057812 */ /* 0x020fe200078ec0ff */
[----:B------:R-:W-:Y:S01]  /*32c0*/  BSSY B1, `(.L_x_36) ;  /* 0x000000b000017945 */ /* 0x000fe20003800000 */
[----:B------:R-:W-:Y:S02]  /*32d0*/  ISETP.LT.OR P3, PT, R29, 0x2, !P0 ;  /* 0x000000021d00780c */ /* 0x000fe40004761670 */
[----:B------:R-:W-:-:S05]  /*32e0*/  F2FP.F16.E5M2.UNPACK_B R5, R5 ;  /* 0x00000005ff05723e */ /* 0x000fca00020004ff */
[----:B------:R-:W-:Y:S01]  /*32f0*/  HADD2.F32 R32, -RZ, R5.H0_H0 ;  /* 0x20000005ff207230 */ /* 0x000fe20000004100 */
[----:B------:R-:W-:-:S04]  /*3300*/  PRMT R5, RZ, 0x7610, R5 ;  /* 0x00007610ff057816 */ /* 0x000fc80000000005 */
[----:B------:R-:W-:-:S04]  /*3310*/  FMUL R32, R32, R9 ;  /* 0x0000000920207220 */ /* 0x000fc80000400000 */
[----:B--2---:R-:W-:-:S05]  /*3320*/  FFMA R32, R141, R8, R32 ;  /* 0x000000088d207223 */ /* 0x004fca0000000020 */
[----:B------:R-:W-:-:S05]  /*3330*/  F2FP.SATFINITE.E5M2.F32.PACK_AB_MERGE_C R33, RZ, R32, RZ ;  /* 0x00000020ff21723e */ /* 0x000fca00048060ff */
[----:B------:R1:W-:Y:S01]  /*3340*/  @!P4 STG.E.U8 desc[UR18][R10.64], R33 ;  /* 0x000000210a00c986 */ /* 0x0003e2000c101112 */
[----:B------:R-:W-:Y:S05]  /*3350*/  @P3 BRA `(.L_x_37) ;  /* 0x0000000000043947 */ /* 0x000fea0003800000 */
[----:B------:R2:W5:Y:S02]  /*3360*/  LDG.E.U8 R5, desc[UR18][R24.64+0x1] ;  /* 0x0000011218057981 */ /* 0x000564000c1e1100 */
.L_x_37:
[----:B------:R-:W-:Y:S05]  /*3370*/  BSYNC B1 ;  /* 0x0000000000017941 */ /* 0x000fea0003800000 */
.L_x_36:
[----:B-----5:R-:W-:Y:S01]  /*3380*/  LOP3.LUT R5, R5, 0xff, RZ, 0xc0, !PT ;  /* 0x000000ff05057812 */ /* 0x020fe200078ec0ff */
[----:B------:R-:W-:Y:S01]  /*3390*/  BSSY B1, `(.L_x_38) ;  /* 0x0000013000017945 */ /* 0x000fe20003800000 */
[----:B-1----:R-:W-:Y:S02]  /*33a0*/  IADD3 R33, P1, R35, 0x8, RZ ;  /* 0x0000000823217810 */ /* 0x002fe40007f3e0ff */
[----:B------:R-:W-:-:S03]  /*33b0*/  F2FP.F16.E5M2.UNPACK_B R5, R5 ;  /* 0x00000005ff05723e */ /* 0x000fc600020004ff */
[----:B------:R-:W-:Y:S01]  /*33c0*/  IMAD.X R27, RZ, RZ, R27, P1 ;  /* 0x000000ffff1b7224 */ /* 0x000fe200008e061b */
[----:B------:R-:W-:Y:S01]  /*33d0*/  ISETP.GE.AND P1, PT, R36, 0x9, PT ;  /* 0x000000092400780c */ /* 0x000fe20003f26270 */
[----:B------:R-:W-:Y:S02]  /*33e0*/  HADD2.F32 R26, -RZ, R5.H0_H0 ;  /* 0x20000005ff1a7230 */ /* 0x000fe40000004100 */
[----:B------:R-:W-:Y:S01]  /*33f0*/  IMAD.WIDE.U32 R30, R33, UR6, R30 ;  /* 0x00000006211e7c25 */ /* 0x000fe2000f8e001e */
[----:B------:R-:W-:-:S03]  /*3400*/  ISETP.LT.OR P5, PT, R29, 0x1, !P1 ;  /* 0x000000011d00780c */ /* 0x000fc60004fa1670 */
[----:B------:R-:W-:Y:S01]  /*3410*/  FMUL R5, R26, R9 ;  /* 0x000000091a057220 */ /* 0x000fe20000400000 */
[----:B------:R-:W-:-:S03]  /*3420*/  IMAD R26, R27, UR6, RZ ;  /* 0x000000061b1a7c24 */ /* 0x000fc6000f8e02ff */
[----:B------:R-:W-:Y:S01]  /*3430*/  FFMA R5, R136, R8, R5 ;  /* 0x0000000888057223 */ /* 0x000fe20000000005 */
[----:B------:R-:W-:Y:S01]  /*3440*/  IMAD R33, R33, UR7, R26 ;  /* 0x0000000721217c24 */ /* 0x000fe2000f8e021a */
[----:B------:R-:W-:-:S03]  /*3450*/  IADD3 R26, P4, R30, UR10, RZ ;  /* 0x0000000a1e1a7c10 */ /* 0x000fc6000ff9e0ff */
[----:B------:R-:W-:Y:S02]  /*3460*/  F2FP.SATFINITE.E5M2.F32.PACK_AB_MERGE_C R35, RZ, R5, RZ ;  /* 0x00000005ff23723e */ /* 0x000fe400048060ff */
[----:B------:R-:W-:Y:S02]  /*3470*/  IADD3.X R27, R31, UR11, R33, P4, !PT ;  /* 0x0000000b1f1b7c10 */ /* 0x000fe4000a7fe421 */
[----:B------:R-:W-:Y:S01]  /*3480*/  PRMT R5, RZ, 0x7610, R5 ;  /* 0x00007610ff057816 */ /* 0x000fe20000000005 */
[----:B------:R1:W-:Y:S01]  /*3490*/  @!P3 STG.E.U8 desc[UR18][R10.64+0x1], R35 ;  /* 0x000001230a00b986 */ /* 0x0003e2000c101112 */
[----:B------:R-:W-:Y:S05]  /*34a0*/  @P5 BRA `(.L_x_39) ;  /* 0x0000000000045947 */ /* 0x000fea0003800000 */
[----:B------:R3:W5:Y:S02]  /*34b0*/  LDG.E.U8 R5, desc[UR18][R26.64] ;  /* 0x000000121a057981 */ /* 0x000764000c1e1100 */
.L_x_39:
[----:B------:R-:W-:Y:S05]  /*34c0*/  BSYNC B1 ;  /* 0x0000000000017941 */ /* 0x000fea0003800000 */
.L_x_38:
[----:B-----5:R-:W-:Y:S01]  /*34d0*/  LOP3.LUT R5, R5, 0xff, RZ, 0xc0, !PT ;  /* 0x000000ff05057812 */ /* 0x020fe200078ec0ff */
[----:B------:R-:W-:Y:S01]  /*34e0*/  BSSY B1, `(.L_x_40) ;  /* 0x000000b000017945 */ /* 0x000fe20003800000 */
[----:B------:R-:W-:Y:S02]  /*34f0*/  ISETP.LT.OR P3, PT, R29, 0x2, !P1 ;  /* 0x000000021d00780c */ /* 0x000fe40004f61670 */
[----:B------:R-:W-:-:S05]  /*3500*/  F2FP.F16.E5M2.UNPACK_B R5, R5 ;  /* 0x00000005ff05723e */ /* 0x000fca00020004ff */
[----:B------:R-:W-:Y:S01]  /*3510*/  HADD2.F32 R30, -RZ, R5.H0_H0 ;  /* 0x20000005ff1e7230 */ /* 0x000fe20000004100 */
[----:B------:R-:W-:-:S04]  /*3520*/  PRMT R5, RZ, 0x7610, R5 ;  /* 0x00007610ff057816 */ /* 0x000fc80000000005 */
[----:B------:R-:W-:-:S04]  /*3530*/  FMUL R30, R30, R9 ;  /* 0x000000091e1e7220 */ /* 0x000fc80000400000 */
[----:B------:R-:W-:-:S05]  /*3540*/  FFMA R30, R139, R8, R30 ;  /* 0x000000088b1e7223 */ /* 0x000fca000000001e */
[----:B------:R-:W-:-:S05]  /*3550*/  F2FP.SATFINITE.E5M2.F32.PACK_AB_MERGE_C R31, RZ, R30, RZ ;  /* 0x0000001eff1f723e */ /* 0x000fca00048060ff */
[----:B------:R4:W-:Y:S01]  /*3560*/  @!P5 STG.E.U8 desc[UR18][R6.64], R31 ;  /* 0x0000001f0600d986 */ /* 0x0009e2000c101112 */
[----:B------:R-:W-:Y:S05]  /*3570*/  @P3 BRA `(.L_x_41) ;  /* 0x0000000000043947 */ /* 0x000fea0003800000 */
[----:B------:R0:W5:Y:S02]  /*3580*/  LDG.E.U8 R5, desc[UR18][R26.64+0x1] ;  /* 0x000001121a057981 */ /* 0x000164000c1e1100 */
.L_x_41:
[----:B------:R-:W-:Y:S05]  /*3590*/  BSYNC B1 ;  /* 0x0000000000017941 */ /* 0x000fea0003800000 */
.L_x_40:
[----:B-----5:R-:W-:Y:S01]  /*35a0*/  LOP3.LUT R5, R5, 0xff, RZ, 0xc0, !PT ;  /* 0x000000ff05057812 */ /* 0x020fe200078ec0ff */
[----:B------:R-:W-:Y:S01]  /*35b0*/  BSSY B1, `(.L_x_42) ;  /* 0x000000b000017945 */ /* 0x000fe20003800000 */
[----:B------:R-:W-:Y:S02]  /*35c0*/  ISETP.LT.OR P4, PT, R29, 0x9, !P0 ;  /* 0x000000091d00780c */ /* 0x000fe40004781670 */
[----:B------:R-:W-:-:S05]  /*35d0*/  F2FP.F16.E5M2.UNPACK_B R5, R5 ;  /* 0x00000005ff05723e */ /* 0x000fca00020004ff */
[----:B------:R-:W-:-:S05]  /*35e0*/  HADD2.F32 R30, -RZ, R5.H0_H0 ;  /* 0x20000005ff1e7230 */ /* 0x000fca0000004100 */
[----:B------:R-:W-:-:S04]  /*35f0*/  FMUL R5, R30, R9 ;  /* 0x000000091e057220 */ /* 0x000fc80000400000 */
[----:B------:R-:W-:-:S05]  /*3600*/  FFMA R5, R134, R8, R5 ;  /* 0x0000000886057223 */ /* 0x000fca0000000005 */
[----:B----4-:R-:W-:Y:S02]  /*3610*/  F2FP.SATFINITE.E5M2.F32.PACK_AB_MERGE_C R31, RZ, R5, RZ ;  /* 0x00000005ff1f723e */ /* 0x010fe400048060ff */
[----:B------:R-:W-:-:S03]  /*3620*/  PRMT R5, RZ, 0x7610, R5 ;  /* 0x00007610ff057816 */ /* 0x000fc60000000005 */
[----:B------:R4:W-:Y:S01]  /*3630*/  @!P3 STG.E.U8 desc[UR18][R6.64+0x1], R31 ;  /* 0x0000011f0600b986 */ /* 0x0009e2000c101112 */
[----:B------:R-:W-:Y:S05]  /*3640*/  @P4 BRA `(.L_x_43) ;  /* 0x0000000000044947 */ /* 0x000fea0003800000 */
[----:B------:R0:W5:Y:S02]  /*3650*/  LDG.E.U8 R5, desc[UR18][R24.64+0x8] ;  /* 0x0000081218057981 */ /* 0x000164000c1e1100 */
.L_x_43:
[----:B------:R-:W-:Y:S05]  /*3660*/  BSYNC B1 ;  /* 0x0000000000017941 */ /* 0x000fea0003800000 */
.L_x_42:
        /* <DEDUP_REMOVED lines=8> */
[----:B----4-:R-:W-:-:S05]  /*36f0*/  F2FP.SATFINITE.E5M2.F32.PACK_AB_MERGE_C R31, RZ, R30, RZ ;  /* 0x0000001eff1f723e */ /* 0x010fca00048060ff */
[----:B------:R4:W-:Y:S01]  /*3700*/  @!P4 STG.E.U8 desc[UR18][R10.64+0x8], R31 ;  /* 0x0000081f0a00c986 */ /* 0x0009e2000c101112 */
[----:B------:R-:W-:Y:S05]  /*3710*/  @P3 BRA `(.L_x_45) ;  /* 0x0000000000043947 */ /* 0x000fea0003800000 */
[----:B------:R0:W5:Y:S02]  /*3720*/  LDG.E.U8 R5, desc[UR18][R24.64+0x9] ;  /* 0x0000091218057981 */ /* 0x000164000c1e1100 */
.L_x_45:
[----:B------:R-:W-:Y:S05]  /*3730*/  BSYNC B1 ;  /* 0x0000000000017941 */ /* 0x000fea0003800000 */
.L_x_44:
        /* <DEDUP_REMOVED lines=12> */
.L_x_47:
[----:B------:R-:W-:Y:S05]  /*3800*/  BSYNC B1 ;  /* 0x0000000000017941 */ /* 0x000fea0003800000 */
.L_x_46:
        /* <DEDUP_REMOVED lines=12> */
.L_x_49:
[----:B------:R-:W-:Y:S05]  /*38d0*/  BSYNC B1 ;  /* 0x0000000000017941 */ /* 0x000fea0003800000 */
.L_x_48:
        /* <DEDUP_REMOVED lines=12> */
.L_x_51:
[----:B------:R-:W-:Y:S05]  /*39a0*/  BSYNC B1 ;  /* 0x0000000000017941 */ /* 0x000fea0003800000 */
.L_x_50:
        /* <DEDUP_REMOVED lines=12> */
.L_x_53:
[----:B------:R-:W-:Y:S05]  /*3a70*/  BSYNC B1 ;  /* 0x0000000000017941 */ /* 0x000fea0003800000 */
.L_x_52:
        /* <DEDUP_REMOVED lines=12> */
.L_x_55:
[----:B------:R-:W-:Y:S05]  /*3b40*/  BSYNC B1 ;  /* 0x0000000000017941 */ /* 0x000fea0003800000 */
.L_x_54:
        /* <DEDUP_REMOVED lines=12> */
.L_x_57:
[----:B------:R-:W-:Y:S05]  /*3c10*/  BSYNC B1 ;  /* 0x0000000000017941 */ /* 0x000fea0003800000 */
.L_x_56:
        /* <DEDUP_REMOVED lines=12> */
.L_x_59:
[----:B------:R-:W-:Y:S05]  /*3ce0*/  BSYNC B1 ;  /* 0x0000000000017941 */ /* 0x000fea0003800000 */
.L_x_58:
        /* <DEDUP_REMOVED lines=12> */
.L_x_61:
[----:B------:R-:W-:Y:S05]  /*3db0*/  BSYNC B1 ;  /* 0x0000000000017941 */ /* 0x000fea0003800000 */
.L_x_60:
        /* <DEDUP_REMOVED lines=12> */
.L_x_63:
[----:B------:R-:W-:Y:S05]  /*3e80*/  BSYNC B1 ;  /* 0x0000000000017941 */ /* 0x000fea0003800000 */
.L_x_62:
        /* <DEDUP_REMOVED lines=12> */
.L_x_65:
[----:B------:R-:W-:Y:S05]  /*3f50*/  BSYNC B1 ;  /* 0x0000000000017941 */ /* 0x000fea0003800000 */
.L_x_64:
        /* <DEDUP_REMOVED lines=12> */
.L_x_67:
[----:B------:R-:W-:Y:S05]  /*4020*/  BSYNC B1 ;  /* 0x0000000000017941 */ /* 0x000fea0003800000 */
.L_x_66:
        /* <DEDUP_REMOVED lines=12> */
.L_x_69:
[----:B------:R-:W-:Y:S05]  /*40f0*/  BSYNC B1 ;  /* 0x0000000000017941 */ /* 0x000fea0003800000 */
.L_x_68:
        /* <DEDUP_REMOVED lines=12> */
.L_x_71:
[----:B------:R-:W-:Y:S05]  /*41c0*/  BSYNC B1 ;  /* 0x0000000000017941 */ /* 0x000fea0003800000 */
.L_x_70:
        /* <DEDUP_REMOVED lines=12> */
.L_x_73:
[----:B------:R-:W-:Y:S05]  /*4290*/  BSYNC B1 ;  /* 0x0000000000017941 */ /* 0x000fea0003800000 */
.L_x_72:
        /* <DEDUP_REMOVED lines=12> */
.L_x_75:
[----:B------:R-:W-:Y:S05]  /*4360*/  BSYNC B1 ;  /* 0x0000000000017941 */ /* 0x000fea0003800000 */
.L_x_74:
        /* <DEDUP_REMOVED lines=12> */
.L_x_77:
[----:B------:R-:W-:Y:S05]  /*4430*/  BSYNC B1 ;  /* 0x0000000000017941 */ /* 0x000fea0003800000 */
.L_x_76:
        /* <DEDUP_REMOVED lines=12> */
.L_x_79:
[----:B------:R-:W-:Y:S05]  /*4500*/  BSYNC B1 ;  /* 0x0000000000017941 */ /* 0x000fea0003800000 */
.L_x_78:
        /* <DEDUP_REMOVED lines=12> */
.L_x_81:
[----:B------:R-:W-:Y:S05]  /*45d0*/  BSYNC B1 ;  /* 0x0000000000017941 */ /* 0x000fea0003800000 */
.L_x_80:
        /* <DEDUP_REMOVED lines=12> */
.L_x_83:
[----:B------:R-:W-:Y:S05]  /*46a0*/  BSYNC B1 ;  /* 0x0000000000017941 */ /* 0x000fea0003800000 */
.L_x_82:
        /* <DEDUP_REMOVED lines=12> */
.L_x_85:
[----:B------:R-:W-:Y:S05]  /*4770*/  BSYNC B1 ;  /* 0x0000000000017941 */ /* 0x000fea0003800000 */
.L_x_84:
        /* <DEDUP_REMOVED lines=12> */
.L_x_87:
[----:B------:R-:W-:Y:S05]  /*4840*/  BSYNC B1 ;  /* 0x0000000000017941 */ /* 0x000fea0003800000 */
.L_x_86:
        /* <DEDUP_REMOVED lines=12> */
.L_x_89:
[----:B------:R-:W-:Y:S05]  /*4910*/  BSYNC B1 ;  /* 0x0000000000017941 */ /* 0x000fea0003800000 */
.L_x_88:
        /* <DEDUP_REMOVED lines=12> */
.L_x_91:
[----:B------:R-:W-:Y:S05]  /*49e0*/  BSYNC B1 ;  /* 0x0000000000017941 */ /* 0x000fea0003800000 */
.L_x_90:
        /* <DEDUP_REMOVED lines=12> */
.L_x_93:
[----:B------:R-:W-:Y:S05]  /*4ab0*/  BSYNC B1 ;  /* 0x0000000000017941 */ /* 0x000fea0003800000 */
.L_x_92:
        /* <DEDUP_REMOVED lines=12> */
.L_x_95:
[----:B------:R-:W-:Y:S05]  /*4b80*/  BSYNC B1 ;  /* 0x0000000000017941 */ /* 0x000fea0003800000 */
.L_x_94:
        /* <DEDUP_REMOVED lines=12> */
.L_x_97:
[----:B------:R-:W-:Y:S05]  /*4c50*/  BSYNC B1 ;  /* 0x0000000000017941 */ /* 0x000fea0003800000 */
.L_x_96:
        /* <DEDUP_REMOVED lines=12> */
.L_x_99:
[----:B------:R-:W-:Y:S05]  /*4d20*/  BSYNC B1 ;  /* 0x0000000000017941 */ /* 0x000fea0003800000 */
.L_x_98:
        /* <DEDUP_REMOVED lines=12> */
.L_x_101:
[----:B------:R-:W-:Y:S05]  /*4df0*/  BSYNC B1 ;  /* 0x0000000000017941 */ /* 0x000fea0003800000 */
.L_x_100:
        /* <DEDUP_REMOVED lines=12> */
.L_x_103:
[----:B------:R-:W-:Y:S05]  /*4ec0*/  BSYNC B1 ;  /* 0x0000000000017941 */ /* 0x000fea0003800000 */
.L_x_102:
        /* <DEDUP_REMOVED lines=12> */
.L_x_105:
[----:B------:R-:W-:Y:S05]  /*4f90*/  BSYNC B1 ;  /* 0x0000000000017941 */ /* 0x000fea0003800000 */
.L_x_104:
        /* <DEDUP_REMOVED lines=12> */
.L_x_107:
[----:B------:R-:W-:Y:S05]  /*5060*/  BSYNC B1 ;  /* 0x0000000000017941 */ /* 0x000fea0003800000 */
.L_x_106:
        /* <DEDUP_REMOVED lines=12> */
.L_x_109:
[----:B------:R-:W-:Y:S05]  /*5130*/  BSYNC B1 ;  /* 0x0000000000017941 */ /* 0x000fea0003800000 */
.L_x_108:
        /* <DEDUP_REMOVED lines=12> */
.L_x_111:
[----:B------:R-:W-:Y:S05]  /*5200*/  BSYNC B1 ;  /* 0x0000000000017941 */ /* 0x000fea0003800000 */
.L_x_110:
        /* <DEDUP_REMOVED lines=12> */
.L_x_113:
[----:B------:R-:W-:Y:S05]  /*52d0*/  BSYNC B1 ;  /* 0x0000000000017941 */ /* 0x000fea0003800000 */
.L_x_112:
        /* <DEDUP_REMOVED lines=12> */
.L_x_115:
[----:B------:R-:W-:Y:S05]  /*53a0*/  BSYNC B1 ;  /* 0x0000000000017941 */ /* 0x000fea0003800000 */
.L_x_114:
        /* <DEDUP_REMOVED lines=12> */
.L_x_117:
[----:B------:R-:W-:Y:S05]  /*5470*/  BSYNC B1 ;  /* 0x0000000000017941 */ /* 0x000fea0003800000 */
.L_x_116:
        /* <DEDUP_REMOVED lines=12> */
.L_x_119:
[----:B------:R-:W-:Y:S05]  /*5540*/  BSYNC B1 ;  /* 0x0000000000017941 */ /* 0x000fea0003800000 */
.L_x_118:
        /* <DEDUP_REMOVED lines=12> */
.L_x_121:
[----:B------:R-:W-:Y:S05]  /*5610*/  BSYNC B1 ;  /* 0x0000000000017941 */ /* 0x000fea0003800000 */
.L_x_120:
        /* <DEDUP_REMOVED lines=12> */
.L_x_123:
[----:B------:R-:W-:Y:S05]  /*56e0*/  BSYNC B1 ;  /* 0x0000000000017941 */ /* 0x000fea0003800000 */
.L_x_122:
        /* <DEDUP_REMOVED lines=12> */
.L_x_125:
[----:B------:R-:W-:Y:S05]  /*57b0*/  BSYNC B1 ;  /* 0x0000000000017941 */ /* 0x000fea0003800000 */
.L_x_124:
        /* <DEDUP_REMOVED lines=12> */
.L_x_127:
[----:B------:R-:W-:Y:S05]  /*5880*/  BSYNC B1 ;  /* 0x0000000000017941 */ /* 0x000fea0003800000 */
.L_x_126:
        /* <DEDUP_REMOVED lines=12> */
.L_x_129:
[----:B------:R-:W-:Y:S05]  /*5950*/  BSYNC B1 ;  /* 0x0000000000017941 */ /* 0x000fea0003800000 */
.L_x_128:
        /* <DEDUP_REMOVED lines=12> */
.L_x_131:
[----:B------:R-:W-:Y:S05]  /*5a20*/  BSYNC B1 ;  /* 0x0000000000017941 */ /* 0x000fea0003800000 */
.L_x_130:
        /* <DEDUP_REMOVED lines=12> */
.L_x_133:
[----:B------:R-:W-:Y:S05]  /*5af0*/  BSYNC B1 ;  /* 0x0000000000017941 */ /* 0x000fea0003800000 */
.L_x_132:
        /* <DEDUP_REMOVED lines=12> */
.L_x_135:
[----:B------:R-:W-:Y:S05]  /*5bc0*/  BSYNC B1 ;  /* 0x0000000000017941 */ /* 0x000fea0003800000 */
.L_x_134:
        /* <DEDUP_REMOVED lines=12> */
.L_x_137:
[----:B------:R-:W-:Y:S05]  /*5c90*/  BSYNC B1 ;  /* 0x0000000000017941 */ /* 0x000fea0003800000 */
.L_x_136:
        /* <DEDUP_REMOVED lines=12> */
.L_x_139:
[----:B------:R-:W-:Y:S05]  /*5d60*/  BSYNC B1 ;  /* 0x0000000000017941 */ /* 0x000fea0003800000 */
.L_x_138:
        /* <DEDUP_REMOVED lines=12> */
.L_x_141:
[----:B------:R-:W-:Y:S05]  /*5e30*/  BSYNC B1 ;  /* 0x0000000000017941 */ /* 0x000fea0003800000 */
.L_x_140:
        /* <DEDUP_REMOVED lines=12> */
.L_x_143:
[----:B------:R-:W-:Y:S05]  /*5f00*/  BSYNC B1 ;  /* 0x0000000000017941 */ /* 0x000fea0003800000 */
.L_x_142:
        /* <DEDUP_REMOVED lines=12> */
.L_x_145:
[----:B------:R-:W-:Y:S05]  /*5fd0*/  BSYNC B1 ;  /* 0x0000000000017941 */ /* 0x000fea0003800000 */
.L_x_144:
[----:B-----5:R-:W-:Y:S01]  /*5fe0*/  LOP3.LUT R5, R5, 0xff, RZ, 0xc0, !PT ;  /* 0x000000ff05057812 */ /* 0x020fe200078ec0ff */
[----:B------:R-:W-:Y:S01]  /*5ff0*/  BSSY B1, `(.L_x_146) ;  /* 0x000000b000017945 */ /* 0x000fe20003800000 */
[----:B------:R-:W-:Y:S02]  /*6000*/  ISETP.LT.OR P4, PT, R29, 0x71, !P0 ;  /* 0x000000711d00780c */ /* 0x000fe40004781670 */
[----:B------:R-:W-:-:S05]  /*6010*/  F2FP.F16.E5M2.UNPACK_B R5, R5 ;  /* 0x00000005ff05723e */ /* 0x000fca00020004ff */
[----:B------:R-:W-:-:S05]  /*6020*/  HADD2.F32 R18, -RZ, R5.H0_H0 ;  /* 0x20000005ff127230 */ /* 0x000fca0000004100 */
[----:B------:R-:W-:-:S04]  /*6030*/  FMUL R5, R18, R9 ;  /* 0x0000000912057220 */ /* 0x000fc80000400000 */
[----:B------:R-:W-:-:S05]  /*6040*/  FFMA R5, R20, R8, R5 ;  /* 0x0000000814057223 */ /* 0x000fca0000000005 */
[----:B0-----:R-:W-:Y:S02]  /*6050*/  F2FP.SATFINITE.E5M2.F32.PACK_AB_MERGE_C R23, RZ, R5, RZ ;  /* 0x00000005ff17723e */ /* 0x001fe400048060ff */
[----:B------:R-:W-:-:S03]  /*6060*/  PRMT R5, RZ, 0x7610, R5 ;  /* 0x00007610ff057816 */ /* 0x000fc60000000005 */
[----:B------:R0:W-:Y:S01]  /*6070*/  @!P3 STG.E.U8 desc[UR18][R6.64+0x69], R23 ;  /* 0x000069170600b986 */ /* 0x0001e2000c101112 */
[----:B------:R-:W-:Y:S05]  /*6080*/  @P4 BRA `(.L_x_147) ;  /* 0x0000000000044947 */ /* 0x000fea0003800000 */
[----:B------:R0:W5:Y:S02]  /*6090*/  LDG.E.U8 R5, desc[UR18][R24.64+0x70] ;  /* 0x0000701218057981 */ /* 0x000164000c1e1100 */
.L_x_147:
[----:B------:R-:W-:Y:S05]  /*60a0*/  BSYNC B1 ;  /* 0x0000000000017941 */ /* 0x000fea0003800000 */
.L_x_146:
        /* <DEDUP_REMOVED lines=12> */
.L_x_149:
[----:B------:R-:W-:Y:S05]  /*6170*/  BSYNC B1 ;  /* 0x0000000000017941 */ /* 0x000fea0003800000 */
.L_x_148:
        /* <DEDUP_REMOVED lines=12> */
.L_x_151:
[----:B------:R-:W-:Y:S05]  /*6240*/  BSYNC B1 ;  /* 0x0000000000017941 */ /* 0x000fea0003800000 */
.L_x_150:
        /* <DEDUP_REMOVED lines=8> */
[----:B0-----:R-:W-:-:S05]  /*62d0*/  F2FP.SATFINITE.E5M2.F32.PACK_AB_MERGE_C R17, RZ, R18, RZ ;  /* 0x00000012ff11723e */ /* 0x001fca00048060ff */
[----:B------:R0:W-:Y:S01]  /*62e0*/  @!P4 STG.E.U8 desc[UR18][R6.64+0x70], R17 ;  /* 0x000070110600c986 */ /* 0x0001e2000c101112 */
[----:B------:R-:W-:Y:S05]  /*62f0*/  @P3 BRA `(.L_x_153) ;  /* 0x0000000000043947 */ /* 0x000fea0003800000 */
[----:B------:R0:W5:Y:S02]  /*6300*/  LDG.E.U8 R5, desc[UR18][R26.64+0x71] ;  /* 0x000071121a057981 */ /* 0x000164000c1e1100 */
.L_x_153:
[----:B------:R-:W-:Y:S05]  /*6310*/  BSYNC B1 ;  /* 0x0000000000017941 */ /* 0x000fea0003800000 */
.L_x_152:
        /* <DEDUP_REMOVED lines=12> */
.L_x_155:
[----:B------:R-:W-:Y:S05]  /*63e0*/  BSYNC B1 ;  /* 0x0000000000017941 */ /* 0x000fea0003800000 */
.L_x_154:
        /* <DEDUP_REMOVED lines=12> */
.L_x_157:
[----:B------:R-:W-:Y:S05]  /*64b0*/  BSYNC B1 ;  /* 0x0000000000017941 */ /* 0x000fea0003800000 */
.L_x_156:
        /* <DEDUP_REMOVED lines=12> */
.L_x_159:
[----:B------:R-:W-:Y:S05]  /*6580*/  BSYNC B1 ;  /* 0x0000000000017941 */ /* 0x000fea0003800000 */
.L_x_158:
[----:B-----5:R-:W-:Y:S01]  /*6590*/  LOP3.LUT R5, R5, 0xff, RZ, 0xc0, !PT ;  /* 0x000000ff05057812 */ /* 0x020fe200078ec0ff */
[----:B------:R-:W-:Y:S01]  /*65a0*/  BSSY B1, `(.L_x_160) ;  /* 0x000000b000017945 */ /* 0x000fe20003800000 */
[----:B------:R-:W-:Y:S02]  /*65b0*/  ISETP.LT.OR P1, PT, R29, 0x7a, !P1 ;  /* 0x0000007a1d00780c */ /* 0x000fe40004f21670 */
[----:B------:R-:W-:-:S05]  /*65c0*/  F2FP.F16.E5M2.UNPACK_B R5, R5 ;  /* 0x00000005ff05723e */ /* 0x000fca00020004ff */
[----:B01--4-:R-:W-:Y:S01]  /*65d0*/  HADD2.F32 R10, -RZ, R5.H0_H0 ;  /* 0x20000005ff0a7230 */ /* 0x013fe20000004100 */
[----:B------:R-:W-:-:S04]  /*65e0*/  PRMT R5, RZ, 0x7610, R5 ;  /* 0x00007610ff057816 */ /* 0x000fc80000000005 */
[----:B------:R-:W-:-:S04]  /*65f0*/  FMUL R10, R10, R9 ;  /* 0x000000090a0a7220 */ /* 0x000fc80000400000 */
[----:B------:R-:W-:-:S05]  /*6600*/  FFMA R10, R15, R8, R10 ;  /* 0x000000080f0a7223 */ /* 0x000fca000000000a */
[----:B------:R-:W-:-:S05]  /*6610*/  F2FP.SATFINITE.E5M2.F32.PACK_AB_MERGE_C R11, RZ, R10, RZ ;  /* 0x0000000aff0b723e */ /* 0x000fca00048060ff */
[----:B------:R0:W-:Y:S01]  /*6620*/  @!P3 STG.E.U8 desc[UR18][R6.64+0x78], R11 ;  /* 0x0000780b0600b986 */ /* 0x0001e2000c101112 */
[----:B------:R-:W-:Y:S05]  /*6630*/  @P1 BRA `(.L_x_161) ;  /* 0x0000000000041947 */ /* 0x000fea0003800000 */
[----:B------:R1:W5:Y:S02]  /*6640*/  LDG.E.U8 R5, desc[UR18][R26.64+0x79] ;  /* 0x000079121a057981 */ /* 0x000364000c1e1100 */
.L_x_161:
[----:B------:R-:W-:Y:S05]  /*6650*/  BSYNC B1 ;  /* 0x0000000000017941 */ /* 0x000fea0003800000 */
.L_x_160:
[----:B------:R-:W-:Y:S05]  /*6660*/  @P1 BRA `(.L_x_162) ;  /* 0x0000001000281947 */ /* 0x000fea0003800000 */
[----:B-----5:R-:W-:-:S04]  /*6670*/  LOP3.LUT R5, R5, 0xff, RZ, 0xc0, !PT ;  /* 0x000000ff05057812 */ /* 0x020fc800078ec0ff */
[----:B------:R-:W-:-:S05]  /*6680*/  F2FP.F16.E5M2.UNPACK_B R5, R5 ;  /* 0x00000005ff05723e */ /* 0x000fca00020004ff */
[----:B------:R-:W-:-:S05]  /*6690*/  HADD2.F32 R10, -RZ, R5.H0_H0 ;  /* 0x20000005ff0a7230 */ /* 0x000fca0000004100 */
[----:B------:R-:W-:-:S04]  /*66a0*/  FMUL R5, R10, R9 ;  /* 0x000000090a057220 */ /* 0x000fc80000400000 */
[----:B------:R-:W-:-:S05]  /*66b0*/  FFMA R5, R14, R8, R5 ;  /* 0x000000080e057223 */ /* 0x000fca0000000005 */
[----:B------:R-:W-:-:S05]  /*66c0*/  F2FP.SATFINITE.E5M2.F32.PACK_AB_MERGE_C R5, RZ, R5, RZ ;  /* 0x00000005ff05723e */ /* 0x000fca00048060ff */
[----:B------:R4:W-:Y:S01]  /*66d0*/  STG.E.U8 desc[UR18][R6.64+0x79], R5 ;  /* 0x0000790506007986 */ /* 0x0009e2000c101112 */
[----:B------:R-:W-:Y:S05]  /*66e0*/  BRA `(.L_x_162) ;  /* 0x0000001000087947 */ /* 0x000fea0003800000 */
.L_x_33:
[----:B------:R-:W-:Y:S01]  /*66f0*/  ISETP.GE.AND P1, PT, R36, 0x1, PT ;  /* 0x000000012400780c */ /* 0x000fe20003f26270 */
[-C--:B--2---:R-:W-:Y:S01]  /*6700*/  FMUL R141, R141, R8.reuse ;  /* 0x000000088d8d7220 */ /* 0x084fe20000400000 */
[-C--:B------:R-:W-:Y:S01]  /*6710*/  FMUL R136, R136, R8.reuse ;  /* 0x0000000888887220 */ /* 0x080fe20000400000 */
[----:B------:R-:W-:Y:S01]  /*6720*/  ISETP.GE.AND P0, PT, R36, 0x9, PT ;  /* 0x000000092400780c */ /* 0x000fe20003f06270 */
[-C--:B------:R-:W-:Y:S01]  /*6730*/  FMUL R139, R139, R8.reuse ;  /* 0x000000088b8b7220 */ /* 0x080fe20000400000 */
[C---:B------:R-:W-:Y:S01]  /*6740*/  ISETP.LT.OR P4, PT, R29.reuse, 0x1, !P1 ;  /* 0x000000011d00780c */ /* 0x040fe20004f81670 */
[-C--:B------:R-:W-:Y:S01]  /*6750*/  FMUL R134, R134, R8.reuse ;  /* 0x0000000886867220 */ /* 0x080fe20000400000 */
[----:B------:R-:W-:Y:S01]  /*6760*/  ISETP.LT.OR P5, PT, R29, 0x2, !P1 ;  /* 0x000000021d00780c */ /* 0x000fe20004fa1670 */
[-C--:B------:R-:W-:Y:S01]  /*6770*/  FMUL R137, R137, R8.reuse ;  /* 0x0000000889897220 */ /* 0x080fe20000400000 */
[----:B------:R-:W-:Y:S01]  /*6780*/  F2FP.SATFINITE.E5M2.F32.PACK_AB_MERGE_C R141, RZ, R141, RZ ;  /* 0x0000008dff8d723e */ /* 0x000fe200048060ff */
[----:B------:R-:W-:Y:S01]  /*6790*/  FMUL R132, R132, R8 ;  /* 0x0000000884847220 */ /* 0x000fe20000400000 */
[----:B------:R-:W-:Y:S01]  /*67a0*/  F2FP.SATFINITE.E5M2.F32.PACK_AB_MERGE_C R5, RZ, R136, RZ ;  /* 0x00000088ff05723e */ /* 0x000fe200048060ff */
[-C--:B------:R-:W-:Y:S01]  /*67b0*/  FMUL R135, R135, R8.reuse ;  /* 0x0000000887877220 */ /* 0x080fe20000400000 */
[C---:B------:R-:W-:Y:S01]  /*67c0*/  ISETP.LT.OR P3, PT, R29.reuse, 0x1, !P0 ;  /* 0x000000011d00780c */ /* 0x040fe20004761670 */
[-C--:B------:R-:W-:Y:S01]  /*67d0*/  FMUL R130, R130, R8.reuse ;  /* 0x0000000882827220 */ /* 0x080fe20000400000 */
[----:B------:R-:W-:Y:S01]  /*67e0*/  ISETP.LT.OR P6, PT, R29, 0xa, !P1 ;  /* 0x0000000a1d00780c */ /* 0x000fe20004fc1670 */
[-C--:B------:R-:W-:Y:S01]  /*67f0*/  FMUL R133, R133, R8.reuse ;  /* 0x0000000885857220 */ /* 0x080fe20000400000 */
[----:B------:R-:W-:Y:S01]  /*6800*/  F2FP.SATFINITE.E5M2.F32.PACK_AB_MERGE_C R139, RZ, R139, RZ ;  /* 0x0000008bff8b723e */ /* 0x000fe200048060ff */
[----:B------:R-:W-:Y:S01]  /*6810*/  @!P4 STG.E.U8 desc[UR18][R10.64], R141 ;  /* 0x0000008d0a00c986 */ /* 0x000fe2000c101112 */
[C---:B------:R-:W-:Y:S01]  /*6820*/  ISETP.LT.OR P4, PT, R29.reuse, 0x2, !P0 ;  /* 0x000000021d00780c */ /* 0x040fe20004781670 */
[----:B------:R-:W-:Y:S01]  /*6830*/  FMUL R128, R128, R8 ;  /* 0x0000000880807220 */ /* 0x000fe20000400000 */
[----:B------:R-:W-:Y:S01]  /*6840*/  F2FP.SATFINITE.E5M2.F32.PACK_AB_MERGE_C R25, RZ, R134, RZ ;  /* 0x00000086ff19723e */ /* 0x000fe200048060ff */
[----:B------:R0:W-:Y:S01]  /*6850*/  @!P5 STG.E.U8 desc[UR18][R10.64+0x1], R5 ;  /* 0x000001050a00d986 */ /* 0x0001e2000c101112 */
[----:B------:R-:W-:Y:S01]  /*6860*/  ISETP.LT.OR P5, PT, R29, 0x9, !P1 ;  /* 0x000000091d00780c */ /* 0x000fe20004fa1670 */
[-C--:B------:R-:W-:Y:S01]  /*6870*/  FMUL R131, R131, R8.reuse ;  /* 0x0000000883837220 */ /* 0x080fe20000400000 */
[----:B------:R-:W-:Y:S01]  /*6880*/  F2FP.SATFINITE.E5M2.F32.PACK_AB_MERGE_C R137, RZ, R137, RZ ;  /* 0x00000089ff89723e */ /* 0x000fe200048060ff */
[----:B------:R-:W-:Y:S01]  /*6890*/  @!P3 STG.E.U8 desc[UR18][R6.64], R139 ;  /* 0x0000008b0600b986 */ /* 0x000fe2000c101112 */
[----:B------:R-:W-:Y:S01]  /*68a0*/  ISETP.LT.OR P3, PT, R29, 0x9, !P0 ;  /* 0x000000091d00780c */ /* 0x000fe20004761670 */
[-C--:B------:R-:W-:Y:S01]  /*68b0*/  FMUL R126, R126, R8.reuse ;  /* 0x000000087e7e7220 */ /* 0x080fe20000400000 */
[----:B------:R-:W-:Y:S01]  /*68c0*/  F2FP.SATFINITE.E5M2.F32.PACK_AB_MERGE_C R135, RZ, R135, RZ ;  /* 0x00000087ff87723e */ /* 0x000fe200048060ff */
[-C--:B------:R-:W-:Y:S01]  /*68d0*/  FMUL R129, R129, R8.reuse ;  /* 0x0000000881817220 */ /* 0x080fe20000400000 */
[----:B------:R-:W-:Y:S01]  /*68e0*/  F2FP.SATFINITE.E5M2.F32.PACK_AB_MERGE_C R133, RZ, R133, RZ ;  /* 0x00000085ff85723e */ /* 0x000fe200048060ff */
[----:B------:R1:W-:Y:S01]  /*68f0*/  @!P4 STG.E.U8 desc[UR18][R6.64+0x1], R25 ;  /* 0x000001190600c986 */ /* 0x0003e2000c101112 */
[C---:B------:R-:W-:Y:S01]  /*6900*/  ISETP.LT.OR P4, PT, R29.reuse, 0xa, !P0 ;  /* 0x0000000a1d00780c */ /* 0x040fe20004781670 */
[----:B------:R-:W-:Y:S01]  /*6910*/  FMUL R124, R124, R8 ;  /* 0x000000087c7c7220 */ /* 0x000fe20000400000 */
[----:B0-----:R-:W-:Y:S01]  /*6920*/  F2FP.SATFINITE.E5M2.F32.PACK_AB_MERGE_C R5, RZ, R132, RZ ;  /* 0x00000084ff05723e */ /* 0x001fe200048060ff */
[----:B------:R-:W-:Y:S01]  /*6930*/  @!P5 STG.E.U8 desc[UR18][R10.64+0x8], R137 ;  /* 0x000008890a00d986 */ /* 0x000fe2000c101112 */
[----:B------:R-:W-:Y:S01]  /*6940*/  ISETP.LT.OR P5, PT, R29, 0x11, !P1 ;  /* 0x000000111d00780c */ /* 0x000fe20004fa1670 */
[-C--:B------:R-:W-:Y:S01]  /*6950*/  FMUL R127, R127, R8.reuse ;  /* 0x000000087f7f7220 */ /* 0x080fe20000400000 */
[----:B------:R-:W-:Y:S01]  /*6960*/  F2FP.SATFINITE.E5M2.F32.PACK_AB_MERGE_C R131, RZ, R131, RZ ;  /* 0x00000083ff83723e */ /* 0x000fe200048060ff */
[----:B------:R0:W-:Y:S01]  /*6970*/  @!P6 STG.E.U8 desc[UR18][R10.64+0x9], R5 ;  /* 0x000009050a00e986 */ /* 0x0001e2000c101112 */
[----:B------:R-:W-:Y:S01]  /*6980*/  ISETP.LT.OR P6, PT, R29, 0x12, !P1 ;  /* 0x000000121d00780c */ /* 0x000fe20004fc1670 */
[----:B------:R-:W-:Y:S01]  /*6990*/  FMUL R122, R122, R8 ;  /* 0x000000087a7a7220 */ /* 0x000fe20000400000 */
[----:B------:R-:W-:Y:S01]  /*69a0*/  F2FP.SATFINITE.E5M2.F32.PACK_AB_MERGE_C R129, RZ, R129, RZ ;  /* 0x00000081ff81723e */ /* 0x000fe200048060ff */
[----:B------:R-:W-:Y:S01]  /*69b0*/  @!P3 STG.E.U8 desc[UR18][R6.64+0x8], R135 ;  /* 0x000008870600b986 */ /* 0x000fe2000c101112 */
[----:B-1----:R-:W-:Y:S01]  /*69c0*/  F2FP.SATFINITE.E5M2.F32.PACK_AB_MERGE_C R25, RZ, R130, RZ ;  /* 0x00000082ff19723e */ /* 0x002fe200048060ff */
[-C--:B------:R-:W-:Y:S01]  /*69d0*/  FMUL R125, R125, R8.reuse ;  /* 0x000000087d7d7220 */ /* 0x080fe20000400000 */
[C---:B------:R-:W-:Y:S01]  /*69e0*/  ISETP.LT.OR P3, PT, R29.reuse, 0x11, !P0 ;  /* 0x000000111d00780c */ /* 0x040fe20004761670 */
[-C--:B------:R-:W-:Y:S01]  /*69f0*/  FMUL R120, R120, R8.reuse ;  /* 0x0000000878787220 */ /* 0x080fe20000400000 */
[----:B------:R-:W-:Y:S01]  /*6a00*/  F2FP.SATFINITE.E5M2.F32.PACK_AB_MERGE_C R127, RZ, R127, RZ ;  /* 0x0000007fff7f723e */ /* 0x000fe200048060ff */
[----:B------:R1:W-:Y:S01]  /*6a10*/  @!P4 STG.E.U8 desc[UR18][R6.64+0x9], R25 ;  /* 0x000009190600c986 */ /* 0x0003e2000c101112 */
[----:B------:R-:W-:Y:S01]  /*6a20*/  ISETP.LT.OR P4, PT, R29, 0x12, !P0 ;  /* 0x000000121d00780c */ /* 0x000fe20004781670 */
[----:B------:R-:W-:Y:S01]  /*6a30*/  FMUL R123, R123, R8 ;  /* 0x000000087b7b7220 */ /* 0x000fe20000400000 */
[----:B0-----:R-:W-:Y:S01]  /*6a40*/  F2FP.SATFINITE.E5M2.F32.PACK_AB_MERGE_C R5, RZ, R128, RZ ;  /* 0x00000080ff05723e */ /* 0x001fe200048060ff */
[----:B------:R-:W-:Y:S01]  /*6a50*/  @!P5 STG.E.U8 desc[UR18][R10.64+0x10], R133 ;  /* 0x000010850a00d986 */ /* 0x000fe2000c101112 */
[C---:B------:R-:W-:Y:S01]  /*6a60*/  ISETP.LT.OR P5, PT, R29.reuse, 0x19, !P1 ;  /* 0x000000191d00780c */ /* 0x040fe20004fa1670 */
[-C--:B------:R-:W-:Y:S01]  /*6a70*/  FMUL R118, R118, R8.reuse ;  /* 0x0000000876767220 */ /* 0x080fe20000400000 */
[----:B------:R-:W-:Y:S01]  /*6a80*/  F2FP.SATFINITE.E5M2.F32.PACK_AB_MERGE_C R125, RZ, R125, RZ ;  /* 0x0000007dff7d723e */ /* 0x000fe200048060ff */
[----:B------:R0:W-:Y:S01]  /*6a90*/  @!P6 STG.E.U8 desc[UR18][R10.64+0x11], R5 ;  /* 0x000011050a00e986 */ /* 0x0001e2000c101112 */
[----:B------:R-:W-:Y:S01]  /*6aa0*/  ISETP.LT.OR P6, PT, R29, 0x1a, !P1 ;  /* 0x0000001a1d00780c */ /* 0x000fe20004fc1670 */
[-C--:B------:R-:W-:Y:S01]  /*6ab0*/  FMUL R121, R121, R8.reuse ;  /* 0x0000000879797220 */ /* 0x080fe20000400000 */
[----:B------:R-:W-:Y:S01]  /*6ac0*/  FMUL R116, R116, R8 ;  /* 0x0000000874747220 */ /* 0x000fe20000400000 */
[----:B-1----:R-:W-:Y:S01]  /*6ad0*/  F2FP.SATFINITE.E5M2.F32.PACK_AB_MERGE_C R25, RZ, R126, RZ ;  /* 0x0000007eff19723e */ /* 0x002fe200048060ff */
[----:B------:R-:W-:Y:S01]  /*6ae0*/  @!P3 STG.E.U8 desc[UR18][R6.64+0x10], R131 ;  /* 0x000010830600b986 */ /* 0x000fe2000c101112 */
[----:B------:R-:W-:Y:S01]  /*6af0*/  ISETP.LT.OR P3, PT, R29, 0x19, !P0 ;  /* 0x000000191d00780c */ /* 0x000fe20004761670 */
        /* <DEDUP_REMOVED lines=35> */
[----:B------:R-:W-:Y:S01]  /*6d30*/  ISETP.LT.OR P3, PT, R29, 0x29, !P0 ;  /* 0x000000291d00780c */ /* 0x000fe20004761670 */
[-C--:B------:R-:W-:Y:S01]  /*6d40*/  FMUL R109, R109, R8.reuse ;  /* 0x000000086d6d7220 */ /* 0x080fe20000400000 */
[-C--:B------:R-:W-:Y:S01]  /*6d50*/  FMUL R104, R104, R8.reuse ;  /* 0x0000000868687220 */ /* 0x080fe20000400000 */
        /* <DEDUP_REMOVED lines=104> */
[----:B------:R-:W-:-:S02]  /*73e0*/  ISETP.LT.OR P3, PT, R29, 0x59, !P0 ;  /* 0x000000591d00780c */ /* 0x000fc40004761670 */
[----:B------:R-:W-:Y:S01]  /*73f0*/  F2FP.SATFINITE.E5M2.F32.PACK_AB_MERGE_C R19, RZ, R19, RZ ;  /* 0x00000013ff13723e */ /* 0x000fe200048060ff */
[----:B------:R1:W-:Y:S01]  /*7400*/  @!P4 STG.E.U8 desc[UR18][R6.64+0x51], R25 ;  /* 0x000051190600c986 */ /* 0x0003e2000c101112 */
[C---:B------:R-:W-:Y:S02]  /*7410*/  ISETP.LT.OR P4, PT, R29.reuse, 0x5a, !P0 ;  /* 0x0000005a1d00780c */ /* 0x040fe40004781670 */
[----:B0-----:R-:W-:Y:S01]  /*7420*/  F2FP.SATFINITE.E5M2.F32.PACK_AB_MERGE_C R5, RZ, R92, RZ ;  /* 0x0000005cff05723e */ /* 0x001fe200048060ff */
[----:B------:R-:W-:Y:S01]  /*7430*/  @!P5 STG.E.U8 desc[UR18][R10.64+0x58], R97 ;  /* 0x000058610a00d986 */ /* 0x000fe2000c101112 */
[C---:B------:R-:W-:Y:S02]  /*7440*/  ISETP.LT.OR P5, PT, R29.reuse, 0x61, !P1 ;  /* 0x000000611d00780c */ /* 0x040fe40004fa1670 */
[----:B------:R-:W-:Y:S01]  /*7450*/  F2FP.SATFINITE.E5M2.F32.PACK_AB_MERGE_C R13, RZ, R13, RZ ;  /* 0x0000000dff0d723e */ /* 0x000fe200048060ff */
[----:B------:R0:W-:Y:S01]  /*7460*/  @!P6 STG.E.U8 desc[UR18][R10.64+0x59], R5 ;  /* 0x000059050a00e986 */ /* 0x0001e2000c101112 */
[----:B------:R-:W-:-:S02]  /*7470*/  ISETP.LT.OR P6, PT, R29, 0x62, !P1 ;  /* 0x000000621d00780c */ /* 0x000fc40004fc1670 */
[----:B------:R-:W-:Y:S01]  /*7480*/  F2FP.SATFINITE.E5M2.F32.PACK_AB_MERGE_C R15, RZ, R15, RZ ;  /* 0x0000000fff0f723e */ /* 0x000fe200048060ff */
[----:B------:R-:W-:Y:S01]  /*7490*/  @!P3 STG.E.U8 desc[UR18][R6.64+0x58], R95 ;  /* 0x0000585f0600b986 */ /* 0x000fe2000c101112 */
[----:B-1----:R-:W-:Y:S02]  /*74a0*/  F2FP.SATFINITE.E5M2.F32.PACK_AB_MERGE_C R25, RZ, R90, RZ ;  /* 0x0000005aff19723e */ /* 0x002fe400048060ff */
[----:B------:R-:W-:-:S03]  /*74b0*/  ISETP.LT.OR P3, PT, R29, 0x61, !P0 ;  /* 0x000000611d00780c */ /* 0x000fc60004761670 */
[----:B------:R1:W-:Y:S01]  /*74c0*/  @!P4 STG.E.U8 desc[UR18][R6.64+0x59], R25 ;  /* 0x000059190600c986 */ /* 0x0003e2000c101112 */
[C---:B------:R-:W-:Y:S02]  /*74d0*/  ISETP.LT.OR P4, PT, R29.reuse, 0x62, !P0 ;  /* 0x000000621d00780c */ /* 0x040fe40004781670 */
[----:B0-----:R-:W-:Y:S01]  /*74e0*/  F2FP.SATFINITE.E5M2.F32.PACK_AB_MERGE_C R5, RZ, R88, RZ ;  /* 0x00000058ff05723e */ /* 0x001fe200048060ff */
[----:B------:R-:W-:Y:S01]  /*74f0*/  @!P5 STG.E.U8 desc[UR18][R10.64+0x60], R93 ;  /* 0x0000605d0a00d986 */ /* 0x000fe2000c101112 */
[----:B------:R-:W-:-:S03]  /*7500*/  ISETP.LT.OR P5, PT, R29, 0x69, !P1 ;  /* 0x000000691d00780c */ /* 0x000fc60004fa1670 */
[----:B------:R0:W-:Y:S01]  /*7510*/  @!P6 STG.E.U8 desc[UR18][R10.64+0x61], R5 ;  /* 0x000061050a00e986 */ /* 0x0001e2000c101112 */
[C---:B------:R-:W-:Y:S02]  /*7520*/  ISETP.LT.OR P6, PT, R29.reuse, 0x6a, !P1 ;  /* 0x0000006a1d00780c */ /* 0x040fe40004fc1670 */
[----:B-1----:R-:W-:Y:S01]  /*7530*/  F2FP.SATFINITE.E5M2.F32.PACK_AB_MERGE_C R25, RZ, R22, RZ ;  /* 0x00000016ff19723e */ /* 0x002fe200048060ff */
[----:B------:R-:W-:Y:S01]  /*7540*/  @!P3 STG.E.U8 desc[UR18][R6.64+0x60], R91 ;  /* 0x0000605b0600b986 */ /* 0x000fe2000c101112 */
        /* <DEDUP_REMOVED lines=11> */
[----:B------:R-:W-:Y:S01]  /*7600*/  @!P4 STG.E.U8 desc[UR18][R6.64+0x69], R25 ;  /* 0x000069190600c986 */ /* 0x000fe2000c101112 */
[C---:B------:R-:W-:Y:S02]  /*7610*/  ISETP.LT.OR P4, PT, R29.reuse, 0x79, !P1 ;  /* 0x000000791d00780c */ /* 0x040fe40004f81670 */
[C---:B------:R-:W-:Y:S01]  /*7620*/  ISETP.LT.OR P1, PT, R29.reuse, 0x7a, !P1 ;  /* 0x0000007a1d00780c */ /* 0x040fe20004f21670 */
[----:B------:R1:W-:Y:S01]  /*7630*/  @!P5 STG.E.U8 desc[UR18][R10.64+0x70], R21 ;  /* 0x000070150a00d986 */ /* 0x0003e2000c101112 */
[C---:B------:R-:W-:Y:S02]  /*7640*/  ISETP.LT.OR P5, PT, R29.reuse, 0x72, !P0 ;  /* 0x000000721d00780c */ /* 0x040fe400047a1670 */
[----:B0-----:R-:W-:Y:S01]  /*7650*/  F2FP.SATFINITE.E5M2.F32.PACK_AB_MERGE_C R5, RZ, R16, RZ ;  /* 0x00000010ff05723e */ /* 0x001fe200048060ff */
[----:B------:R0:W-:Y:S01]  /*7660*/  @!P6 STG.E.U8 desc[UR18][R10.64+0x71], R17 ;  /* 0x000071110a00e986 */ /* 0x0001e2000c101112 */
[C---:B------:R-:W-:Y:S02]  /*7670*/  ISETP.LT.OR P6, PT, R29.reuse, 0x79, !P0 ;  /* 0x000000791d00780c */ /* 0x040fe400047c1670 */
[----:B------:R-:W-:Y:S01]  /*7680*/  ISETP.LT.OR P0, PT, R29, 0x7a, !P0 ;  /* 0x0000007a1d00780c */ /* 0x000fe20004701670 */
[----:B------:R2:W-:Y:S01]  /*7690*/  @!P3 STG.E.U8 desc[UR18][R6.64+0x70], R19 ;  /* 0x000070130600b986 */ /* 0x0005e2000c101112 */
[----:B-1----:R-:W-:-:S05]  /*76a0*/  F2FP.SATFINITE.E5M2.F32.PACK_AB_MERGE_C R21, RZ, R14, RZ ;  /* 0x0000000eff15723e */ /* 0x002fca00048060ff */
[----:B------:R2:W-:Y:S01]  /*76b0*/  @!P5 STG.E.U8 desc[UR18][R6.64+0x71], R5 ;  /* 0x000071050600d986 */ /* 0x0005e2000c101112 */
[----:B0-----:R-:W-:-:S03]  /*76c0*/  F2FP.SATFINITE.E5M2.F32.PACK_AB_MERGE_C R17, RZ, R12, RZ ;  /* 0x0000000cff11723e */ /* 0x001fc600048060ff */
[----:B------:R2:W-:Y:S04]  /*76d0*/  @!P4 STG.E.U8 desc[UR18][R10.64+0x78], R13 ;  /* 0x0000780d0a00c986 */ /* 0x0005e8000c101112 */
[----:B------:R2:W-:Y:S04]  /*76e0*/  @!P1 STG.E.U8 desc[UR18][R10.64+0x79], R17 ;  /* 0x000079110a009986 */ /* 0x0005e8000c101112 */
[----:B------:R2:W-:Y:S04]  /*76f0*/  @!P6 STG.E.U8 desc[UR18][R6.64+0x78], R15 ;  /* 0x0000780f0600e986 */ /* 0x0005e8000c101112 */
[----:B------:R2:W-:Y:S02]  /*7700*/  @!P0 STG.E.U8 desc[UR18][R6.64+0x79], R21 ;  /* 0x0000791506008986 */ /* 0x0005e4000c101112 */
.L_x_162:
[----:B------:R-:W-:Y:S05]  /*7710*/  BSYNC B0 ;  /* 0x0000000000007941 */ /* 0x000fea0003800000 */
.L_x_32:
[----:B------:R-:W-:Y:S01]  /*7720*/  ULDC UR6, c[0x0][0xc] ;  /* 0x0000030000067ab9 */ /* 0x000fe20000000800 */
[----:B------:R-:W-:Y:S01]  /*7730*/  ULDC UR7, c[0x0][0x10] ;  /* 0x0000040000077ab9 */ /* 0x000fe20000000800 */
[----:B--2-45:R-:W2:Y:S01]  /*7740*/  LDC R5, c[0x0][0x14] ;  /* 0x00000500ff057b82 */ /* 0x034ea20000000800 */
[----:B------:R-:W-:Y:S01]  /*7750*/  UIMAD.WIDE.U32 UR6, UR6, UR7, URZ ;  /* 0x00000007060672a5 */ /* 0x000fe2000f8e003f */
[----:B0-----:R-:W-:Y:S01]  /*7760*/  PRMT R6, RZ, 0x7610, R6 ;  /* 0x00007610ff067816 */ /* 0x001fe20000000006 */
[----:B------:R-:W-:-:S04]  /*7770*/  IMAD.MOV.U32 R7, RZ, RZ, -0x1 ;  /* 0xffffffffff077424 */ /* 0x000fc800078e00ff */
[----:B--2---:R-:W-:-:S04]  /*7780*/  IMAD.WIDE.U32 R2, R5, UR6, R2 ;  /* 0x0000000605027c25 */ /* 0x004fc8000f8e0002 */
[----:B------:R-:W-:Y:S01]  /*7790*/  IMAD R5, R5, UR7, RZ ;  /* 0x0000000705057c24 */ /* 0x000fe2000f8e02ff */
[----:B------:R-:W-:Y:S02]  /*77a0*/  ULDC.64 UR6, c[0x0][0x650] ;  /* 0x0001940000067ab9 */ /* 0x000fe40000000a00 */
[----:B------:R-:W-:Y:S01]  /*77b0*/  ISETP.GE.U32.AND P0, PT, R2, UR6, PT ;  /* 0x0000000602007c0c */ /* 0x000fe2000bf06070 */
[----:B------:R-:W-:Y:S02]  /*77c0*/  IMAD.IADD R3, R3, 0x1, R5 ;  /* 0x0000000103037824 */ /* 0x000fe400078e0205 */
[----:B------:R-:W-:-:S03]  /*77d0*/  IMAD.MOV.U32 R5, RZ, RZ, -0x1 ;  /* 0xffffffffff057424 */ /* 0x000fc600078e00ff */
[----:B------:R-:W-:-:S13]  /*77e0*/  ISETP.GE.U32.AND.EX P0, PT, R3, UR7, PT, P0 ;  /* 0x0000000703007c0c */ /* 0x000fda000bf06100 */
[----:B------:R-:W-:Y:S05]  /*77f0*/  @P0 BRA `(.L_x_163) ;  /* 0x0000000400600947 */ /* 0x000fea0003800000 */
[----:B------:R-:W0:Y:S01]  /*7800*/  S2R R20, SR_CTAID.X ;  /* 0x0000000000147919 */ /* 0x000e220000002500 */
[----:B------:R-:W2:Y:S01]  /*7810*/  LDC.64 R14, c[0x0][0x628] ;  /* 0x00018a00ff0e7b82 */ /* 0x000ea20000000a00 */
[----:B------:R-:W-:Y:S01]  /*7820*/  ULDC UR6, c[0x0][0x150] ;  /* 0x0000540000067ab9 */ /* 0x000fe20000000800 */
[----:B------:R-:W-:Y:S01]  /*7830*/  IMAD.MOV.U32 R12, RZ, RZ, R2 ;  /* 0x000000ffff0c7224 */ /* 0x000fe200078e0002 */
[----:B------:R-:W4:Y:S01]  /*7840*/  S2R R22, SR_CTAID.Y ;  /* 0x0000000000167919 */ /* 0x000f220000002600 */
[----:B------:R-:W-:-:S04]  /*7850*/  IMAD.MOV.U32 R13, RZ, RZ, R3 ;  /* 0x000000ffff0d7224 */ /* 0x000fc800078e0003 */
[----:B------:R-:W1:Y:S08]  /*7860*/  LDC R23, c[0x0][0x144] ;  /* 0x00005100ff177b82 */ /* 0x000e700000000800 */
[----:B------:R-:W1:Y:S08]  /*7870*/  LDC R16, c[0x0][0x630] ;  /* 0x00018c00ff107b82 */ /* 0x000e700000000800 */
[----:B------:R-:W1:Y:S01]  /*7880*/  LDC.64 R18, c[0x0][0x620] ;  /* 0x00018800ff127b82 */ /* 0x000e620000000a00 */
[----:B--2---:R-:W-:-:S04]  /*7890*/  ISETP.NE.U32.AND P0, PT, R14, RZ, PT ;  /* 0x000000ff0e00720c */ /* 0x004fc80003f05070 */
[----:B------:R-:W-:Y:S02]  /*78a0*/  ISETP.NE.AND.EX P0, PT, R15, RZ, PT, P0 ;  /* 0x000000ff0f00720c */ /* 0x000fe40003f05300 */
[----:B0-----:R-:W-:-:S05]  /*78b0*/  I2FP.F32.U32 R5, R20 ;  /* 0x0000001400057245 */ /* 0x001fca0000201000 */
[----:B------:R-:W-:-:S04]  /*78c0*/  FMUL R5, R5, UR6 ;  /* 0x0000000605057c20 */ /* 0x000fc80008400000 */
[----:B------:R0:W2:Y:S02]  /*78d0*/  F2I.U32.TRUNC.NTZ R21, R5 ;  /* 0x0000000500157305 */ /* 0x0000a4000020f000 */
[----:B----4-:R-:W-:Y:S05]  /*78e0*/  @!P0 BRA `(.L_x_164) ;  /* 0x0000000000288947 */ /* 0x010fea0003800000 */
[----:B0-----:R-:W0:Y:S02]  /*78f0*/  LDC R5, c[0x0][0x634] ;  /* 0x00018d00ff057b82 */ /* 0x001e240000000800 */
        /* <DEDUP_REMOVED lines=9> */
.L_x_164:
[-CC-:B-1----:R-:W-:Y:S01]  /*7990*/  SHF.R.U64 R17, R12, R16.reuse, R13.reuse ;  /* 0x000000100c117219 */ /* 0x182fe2000000120d */
[----:B------:R-:W1:Y:S01]  /*79a0*/  LDC.64 R28, c[0x0][0x640] ;  /* 0x00019000ff1c7b82 */ /* 0x000e620000000a00 */
[----:B0-----:R-:W-:Y:S01]  /*79b0*/  SHF.R.U32.HI R5, RZ, R16, R13 ;  /* 0x00000010ff057219 */ /* 0x001fe2000001160d */
[----:B--2---:R-:W-:Y:S01]  /*79c0*/  IMAD.MOV R21, RZ, RZ, -R21 ;  /* 0x000000ffff157224 */ /* 0x004fe200078e0a15 */
[----:B------:R-:W-:Y:S01]  /*79d0*/  IADD3 R11, P0, RZ, -R17, RZ ;  /* 0x80000011ff0b7210 */ /* 0x000fe20007f1e0ff */
[----:B------:R-:W-:Y:S02]  /*79e0*/  ULDC UR6, c[0x0][0x154] ;  /* 0x0000550000067ab9 */ /* 0x000fe40000000800 */
[----:B------:R-:W-:Y:S02]  /*79f0*/  IMAD R23, R23, R21, R20 ;  /* 0x0000001517177224 */ /* 0x000fe400078e0214 */
[----:B------:R-:W0:Y:S01]  /*7a00*/  LDC R12, c[0x0][0x618] ;  /* 0x00018600ff0c7b82 */ /* 0x000e220000000800 */
[----:B------:R-:W-:-:S02]  /*7a10*/  IMAD.X R5, RZ, RZ, ~R5, P0 ;  /* 0x000000ffff057224 */ /* 0x000fc400000e0e05 */
[----:B------:R-:W-:-:S04]  /*7a20*/  IMAD.WIDE.U32 R6, R11, R18, R2 ;  /* 0x000000120b067225 */ /* 0x000fc800078e0002 */
[----:B------:R-:W-:Y:S01]  /*7a30*/  IMAD R10, R5, R18, RZ ;  /* 0x00000012050a7224 */ /* 0x000fe200078e02ff */
[----:B------:R-:W2:Y:S03]  /*7a40*/  LDC R24, c[0x0][0x608] ;  /* 0x00018200ff187b82 */ /* 0x000ea60000000800 */
[----:B------:R-:W-:Y:S02]  /*7a50*/  IMAD R5, R11, R19, R10 ;  /* 0x000000130b057224 */ /* 0x000fe400078e020a */
[----:B------:R-:W-:Y:S02]  /*7a60*/  IMAD.MOV.U32 R11, RZ, RZ, 0x1 ;  /* 0x00000001ff0b7424 */ /* 0x000fe400078e00ff */
[----:B------:R-:W-:Y:S01]  /*7a70*/  IMAD.IADD R5, R7, 0x1, R5 ;  /* 0x0000000107057824 */ /* 0x000fe200078e0205 */
[----:B---3--:R-:W3:Y:S01]  /*7a80*/  LDC R26, c[0x0][0x658] ;  /* 0x00019600ff1a7b82 */ /* 0x008ee20000000800 */
[----:B------:R-:W-:-:S02]  /*7a90*/  I2FP.F32.U32 R7, R22 ;  /* 0x0000001600077245 */ /* 0x000fc40000201000 */
[----:B-1----:R-:W-:-:S03]  /*7aa0*/  ISETP.NE.U32.AND P0, PT, R28, RZ, PT ;  /* 0x000000ff1c00720c */ /* 0x002fc60003f05070 */
[----:B------:R-:W-:Y:S01]  /*7ab0*/  FMUL R10, R7, UR6 ;  /* 0x00000006070a7c20 */ /* 0x000fe20008400000 */
[----:B------:R-:W-:Y:S01]  /*7ac0*/  ISETP.NE.AND.EX P0, PT, R29, RZ, PT, P0 ;  /* 0x000000ff1d00720c */ /* 0x000fe20003f05300 */
[----:B------:R-:W1:Y:S01]  /*7ad0*/  LDC R21, c[0x0][0x148] ;  /* 0x00005200ff157b82 */ /* 0x000e620000000800 */
[-CC-:B0-----:R-:W-:Y:S01]  /*7ae0*/  SHF.R.U64 R16, R6, R12.reuse, R5.reuse ;  /* 0x0000000c06107219 */ /* 0x181fe20000001205 */
[----:B------:R0:W4:Y:S01]  /*7af0*/  F2I.U32.TRUNC.NTZ R18, R10 ;  /* 0x0000000a00127305 */ /* 0x000122000020f000 */
[----:B------:R-:W-:Y:S01]  /*7b00*/  SHF.R.U32.HI R5, RZ, R12, R5 ;  /* 0x0000000cff057219 */ /* 0x000fe20000011605 */
[----:B------:R-:W-:-:S04]  /*7b10*/  IMAD.MOV.U32 R7, RZ, RZ, -0x1 ;  /* 0xffffffffff077424 */ /* 0x000fc800078e00ff */
[----:B------:R-:W0:Y:S01]  /*7b20*/  LDC R20, c[0x0][0x600] ;  /* 0x00018000ff147b82 */ /* 0x000e220000000800 */
[-CC-:B--2---:R-:W-:Y:S02]  /*7b30*/  SHF.R.U64 R14, R16, R24.reuse, R5.reuse ;  /* 0x00000018100e7219 */ /* 0x184fe40000001205 */
[----:B------:R-:W-:-:S05]  /*7b40*/  SHF.R.U32.HI R5, RZ, R24, R5 ;  /* 0x00000018ff057219 */ /* 0x000fca0000011605 */
[----:B------:R-:W2:Y:S01]  /*7b50*/  LDC R27, c[0x0][0x648] ;  /* 0x00019200ff1b7b82 */ /* 0x000ea20000000800 */
[-C--:B---3--:R-:W-:Y:S02]  /*7b60*/  SHF.L.U32 R6, R7, R26.reuse, RZ ;  /* 0x0000001a07067219 */ /* 0x088fe400000006ff */
[-CC-:B------:R-:W-:Y:S02]  /*7b70*/  SHF.R.U64 R19, R14, R26.reuse, R5.reuse ;  /* 0x0000001a0e137219 */ /* 0x180fe40000001205 */
[----:B------:R-:W-:Y:S02]  /*7b80*/  SHF.R.U32.HI R7, RZ, R26, R5 ;  /* 0x0000001aff077219 */ /* 0x000fe40000011605 */
[----:B------:R-:W-:Y:S01]  /*7b90*/  LOP3.LUT R25, RZ, R6, RZ, 0x33, !PT ;  /* 0x00000006ff197212 */ /* 0x000fe200078e33ff */
[----:B------:R-:W3:Y:S01]  /*7ba0*/  LDC R30, c[0x0][0x638] ;  /* 0x00018e00ff1e7b82 */ /* 0x000ee20000000800 */
[----:B------:R-:W-:Y:S01]  /*7bb0*/  SHF.L.U32 R26, R11, R26, RZ ;  /* 0x0000001a0b1a7219 */ /* 0x000fe200000006ff */
[----:B------:R-:W-:-:S06]  /*7bc0*/  IMAD.MOV.U32 R6, RZ, RZ, R19 ;  /* 0x000000ffff067224 */ /* 0x000fcc00078e0013 */
[----:B------:R-:W0:Y:S01]  /*7bd0*/  LDC R31, c[0x0][0x610] ;  /* 0x00018400ff1f7b82 */ /* 0x000e220000000800 */
[----:B----4-:R-:W-:Y:S05]  /*7be0*/  @!P0 BRA `(.L_x_165) ;  /* 0x0000000000288947 */ /* 0x010fea0003800000 */
[----:B------:R-:W4:Y:S02]  /*7bf0*/  LDC R6, c[0x0][0x64c] ;  /* 0x00019300ff067b82 */ /* 0x000f240000000800 */
[----:B----4-:R-:W-:-:S05]  /*7c00*/  IADD3 R5, P0, R19, R6, RZ ;  /* 0x0000000613057210 */ /* 0x010fca0007f1e0ff */
[----:B------:R-:W-:-:S04]  /*7c10*/  IMAD.X R15, RZ, RZ, R7, P0 ;  /* 0x000000ffff0f7224 */ /* 0x000fc800000e0607 */
[----:B------:R-:W-:-:S04]  /*7c20*/  IMAD.WIDE.U32 R6, R15, R28, RZ ;  /* 0x0000001c0f067225 */ /* 0x000fc800078e00ff */
[----:B0-----:R-:W-:-:S04]  /*7c30*/  IMAD.WIDE.U32 R10, P0, R5, R29, R6 ;  /* 0x0000001d050a7225 */ /* 0x001fc80007800006 */
[----:B------:R-:W-:-:S04]  /*7c40*/  IMAD.WIDE.U32 R6, R5, R28, RZ ;  /* 0x0000001c05067225 */ /* 0x000fc800078e00ff */
[----:B------:R-:W-:Y:S01]  /*7c50*/  IMAD.X R13, RZ, RZ, RZ, P0 ;  /* 0x000000ffff0d7224 */ /* 0x000fe200000e06ff */
[----:B------:R-:W-:Y:S01]  /*7c60*/  IADD3 RZ, P0, R7, R10, RZ ;  /* 0x0000000a07ff7210 */ /* 0x000fe20007f1e0ff */
[----:B------:R-:W-:-:S04]  /*7c70*/  IMAD.MOV.U32 R12, RZ, RZ, R11 ;  /* 0x000000ffff0c7224 */ /* 0x000fc800078e000b */
[----:B------:R-:W-:-:S08]  /*7c80*/  IMAD.WIDE.U32.X R6, R15, R29, R12, P0 ;  /* 0x0000001d0f067225 */ /* 0x000fd000000e040c */
.L_x_165:
[----:B--2---:R-:W-:Y:S01]  /*7c90*/  SHF.R.U64 R5, R6, R27, R7 ;  /* 0x0000001b06057219 */ /* 0x004fe20000001207 */
[----:B0-----:R-:W-:Y:S01]  /*7ca0*/  VIADD R7, R20, 0xffffffff ;  /* 0xffffffff14077836 */ /* 0x001fe20000000000 */
[----:B------:R-:W-:Y:S01]  /*7cb0*/  LOP3.LUT R28, R14, R25, RZ, 0xc0, !PT ;  /* 0x000000190e1c7212 */ /* 0x000fe200078ec0ff */
[----:B------:R-:W-:Y:S02]  /*7cc0*/  IMAD.MOV R18, RZ, RZ, -R18 ;  /* 0x000000ffff127224 */ /* 0x000fe400078e0a12 */
[----:B------:R-:W-:Y:S01]  /*7cd0*/  IMAD.MOV R6, RZ, RZ, -R5 ;  /* 0x000000ffff067224 */ /* 0x000fe200078e0a05 */
[----:B------:R-:W-:Y:S01]  /*7ce0*/  LOP3.LUT R16, R16, R7, RZ, 0xc0, !PT ;  /* 0x0000000710107212 */ /* 0x000fe200078ec0ff */
[----:B------:R-:W-:Y:S02]  /*7cf0*/  IMAD R28, R26, R5, R28 ;  /* 0x000000051a1c7224 */ /* 0x000fe400078e021c */
[----:B-1----:R-:W-:Y:S02]  /*7d00*/  @P2 IMAD R23, R21, R18, R22 ;  /* 0x0000001215172224 */ /* 0x002fe400078e0216 */
[----:B---3--:R-:W-:-:S02]  /*7d10*/  IMAD R5, R6, R30, R19 ;  /* 0x0000001e06057224 */ /* 0x008fc400078e0213 */
[----:B------:R-:W-:Y:S02]  /*7d20*/  IMAD R28, R28, R31, R23 ;  /* 0x0000001f1c1c7224 */ /* 0x000fe400078e0217 */
[----:B------:R-:W-:Y:S02]  /*7d30*/  IMAD R5, R5, R20, R16 ;  /* 0x0000001405057224 */ /* 0x000fe400078e0210 */
[----:B------:R-:W-:-:S03]  /*7d40*/  IMAD.MOV.U32 R6, RZ, RZ, 0x1 ;  /* 0x00000001ff067424 */ /* 0x000fc600078e00ff */
[----:B------:R-:W-:Y:S02]  /*7d50*/  SEL R7, R5, R28, !P2 ;  /* 0x0000001c05077207 */ /* 0x000fe40005000000 */
[----:B------:R-:W-:Y:S01]  /*7d60*/  SEL R28, R28, R5, !P2 ;  /* 0x000000051c1c7207 */ /* 0x000fe20005000000 */
[----:B------:R-:W-:-:S07]  /*7d70*/  IMAD.MOV.U32 R5, RZ, RZ, R17 ;  /* 0x000000ffff057224 */ /* 0x000fce00078e0011 */
.L_x_163:
[----:B------:R-:W-:Y:S01]  /*7d80*/  LOP3.LUT P0, RZ, R6, 0xff, RZ, 0xc0, !PT ;  /* 0x000000ff06ff7812 */ /* 0x000fe2000780c0ff */
[----:B------:R-:W-:-:S12]  /*7d90*/  IMAD.MOV.U32 R6, RZ, RZ, R28 ;  /* 0x000000ffff067224 */ /* 0x000fd800078e001c */
[----:B------:R-:W-:Y:S05]  /*7da0*/  @P0 BRA `(.L_x_166) ;  /* 0xffffff9400280947 */ /* 0x000fea000383ffff */
[----:B------:R-:W-:Y:S05]  /*7db0*/  EXIT ;  /* 0x000000000000794d */ /* 0x000fea0003800000 */
.L_x_4:
[----:B0-----:R-:W-:Y:S01]  /*7dc0*/  ULDC.64 UR4, c[0x0][0x650] ;  /* 0x0001940000047ab9 */ /* 0x001fe20000000a00 */
        /* <DEDUP_REMOVED lines=25> */
.L_x_168:
[--C-:B------:R-:W-:Y:S01]  /*7f60*/  SHF.R.U64 R16, R14, R18, R15.reuse ;  /* 0x000000120e107219 */ /* 0x100fe2000000120f */
[----:B------:R-:W0:Y:S01]  /*7f70*/  LDC R22, c[0x0][0x618] ;  /* 0x00018600ff167b82 */ /* 0x000e220000000800 */
[----:B------:R-:W-:Y:S01]  /*7f80*/  I2FP.F32.U32 R7, R8 ;  /* 0x0000000800077245 */ /* 0x000fe20000201000 */
[----:B------:R-:W-:Y:S01]  /*7f90*/  ULDC UR4, c[0x0][0x150] ;  /* 0x0000540000047ab9 */ /* 0x000fe20000000800 */
[----:B------:R-:W-:Y:S02]  /*7fa0*/  SHF.R.U32.HI R6, RZ, R18, R15 ;  /* 0x00000012ff067219 */ /* 0x000fe4000001160f */
[----:B------:R-:W-:Y:S01]  /*7fb0*/  IADD3 R9, P0, RZ, -R16, RZ ;  /* 0x80000010ff097210 */ /* 0x000fe20007f1e0ff */
[----:B------:R-:W-:Y:S01]  /*7fc0*/  FMUL R13, R7, UR4 ;  /* 0x00000004070d7c20 */ /* 0x000fe20008400000 */
[----:B------:R-:W-:Y:S01]  /*7fd0*/  ULDC UR4, c[0x0][0x154] ;  /* 0x0000550000047ab9 */ /* 0x000fe20000000800 */
[----:B------:R-:W1:Y:S02]  /*7fe0*/  LDC.64 R24, c[0x0][0x640] ;  /* 0x00019000ff187b82 */ /* 0x000e640000000a00 */
[----:B------:R-:W-:-:S02]  /*7ff0*/  IMAD.X R11, RZ, RZ, ~R6, P0 ;  /* 0x000000ffff0b7224 */ /* 0x000fc400000e0e06 */
[----:B------:R-:W2:Y:S01]  /*8000*/  F2I.U32.TRUNC.NTZ R13, R13 ;  /* 0x0000000d000d7305 */ /* 0x000ea2000020f000 */
[----:B------:R-:W-:-:S03]  /*8010*/  IMAD.WIDE.U32 R6, R9, R20, R2 ;  /* 0x0000001409067225 */ /* 0x000fc600078e0002 */
[----:B------:R-:W3:Y:S01]  /*8020*/  LDC R15, c[0x0][0x144] ;  /* 0x00005100ff0f7b82 */ /* 0x000ee20000000800 */
[----:B------:R-:W-:-:S04]  /*8030*/  IMAD R12, R11, R20, RZ ;  /* 0x000000140b0c7224 */ /* 0x000fc800078e02ff */
[----:B------:R-:W-:Y:S02]  /*8040*/  IMAD R9, R9, R21, R12 ;  /* 0x0000001509097224 */ /* 0x000fe400078e020c */
[----:B------:R-:W-:Y:S01]  /*8050*/  IMAD.MOV.U32 R12, RZ, RZ, -0x1 ;  /* 0xffffffffff0c7424 */ /* 0x000fe200078e00ff */
[----:B------:R-:W4:Y:S01]  /*8060*/  LDC R18, c[0x0][0x608] ;  /* 0x00018200ff127b82 */ /* 0x000f220000000800 */
[----:B------:R-:W-:Y:S01]  /*8070*/  IMAD.IADD R7, R7, 0x1, R9 ;  /* 0x0000000107077824 */ /* 0x000fe200078e0209 */
[----:B------:R-:W-:-:S04]  /*8080*/  I2FP.F32.U32 R9, R10 ;  /* 0x0000000a00097245 */ /* 0x000fc80000201000 */
[-C--:B0-----:R-:W-:Y:S01]  /*8090*/  SHF.R.U64 R14, R6, R22.reuse, R7 ;  /* 0x00000016060e7219 */ /* 0x081fe20000001207 */
[----:B--2---:R-:W-:Y:S01]  /*80a0*/  IMAD.MOV R6, RZ, RZ, -R13 ;  /* 0x000000ffff067224 */ /* 0x004fe200078e0a0d */
[----:B------:R-:W0:Y:S01]  /*80b0*/  LDC R11, c[0x0][0x658] ;  /* 0x00019600ff0b7b82 */ /* 0x000e220000000800 */
[----:B-1----:R-:W-:Y:S01]  /*80c0*/  ISETP.NE.U32.AND P0, PT, R24, RZ, PT ;  /* 0x000000ff1800720c */ /* 0x002fe20003f05070 */
[----:B------:R-:W-:Y:S01]  /*80d0*/  FMUL R9, R9, UR4 ;  /* 0x0000000409097c20 */ /* 0x000fe20008400000 */
[----:B------:R-:W-:Y:S02]  /*80e0*/  SHF.R.U32.HI R7, RZ, R22, R7 ;  /* 0x00000016ff077219 */ /* 0x000fe40000011607 */
[----:B------:R-:W-:-:S03]  /*80f0*/  ISETP.NE.AND.EX P0, PT, R25, RZ, PT, P0 ;  /* 0x000000ff1900720c */ /* 0x000fc60003f05300 */
[----:B------:R-:W1:Y:S01]  /*8100*/  LDC R21, c[0x0][0x148] ;  /* 0x00005200ff157b82 */ /* 0x000e620000000800 */
[----:B---3--:R-:W-:Y:S02]  /*8110*/  IMAD R22, R15, R6, R8 ;  /* 0x000000060f167224 */ /* 0x008fe400078e0208 */
[----:B------:R-:W-:-:S05]  /*8120*/  IMAD.MOV.U32 R8, RZ, RZ, 0x1 ;  /* 0x00000001ff087424 */ /* 0x000fca00078e00ff */
[----:B------:R-:W2:Y:S01]  /*8130*/  LDC R20, c[0x0][0x600] ;  /* 0x00018000ff147b82 */ /* 0x000ea20000000800 */
[-CC-:B----4-:R-:W-:Y:S02]  /*8140*/  SHF.R.U64 R17, R14, R18.reuse, R7.reuse ;  /* 0x000000120e117219 */ /* 0x190fe40000001207 */
[----:B------:R-:W-:Y:S02]  /*8150*/  SHF.R.U32.HI R6, RZ, R18, R7 ;  /* 0x00000012ff067219 */ /* 0x000fe40000011607 */
[----:B------:R3:W4:Y:S03]  /*8160*/  F2I.U32.TRUNC.NTZ R18, R9 ;  /* 0x0000000900127305 */ /* 0x000726000020f000 */
[----:B------:R-:W1:Y:S01]  /*8170*/  LDC R23, c[0x0][0x648] ;  /* 0x00019200ff177b82 */ /* 0x000e620000000800 */
[-C--:B0-----:R-:W-:Y:S02]  /*8180*/  SHF.R.U64 R19, R17, R11.reuse, R6 ;  /* 0x0000000b11137219 */ /* 0x081fe40000001206 */
[----:B------:R-:W-:-:S02]  /*8190*/  SHF.L.U32 R12, R12, R11, RZ ;  /* 0x0000000b0c0c7219 */ /* 0x000fc400000006ff */
[-C--:B------:R-:W-:Y:S01]  /*81a0*/  SHF.R.U32.HI R7, RZ, R11.reuse, R6 ;  /* 0x0000000bff077219 */ /* 0x080fe20000011606 */
[----:B------:R-:W-:Y:S01]  /*81b0*/  IMAD.MOV.U32 R6, RZ, RZ, R19 ;  /* 0x000000ffff067224 */ /* 0x000fe200078e0013 */
[----:B------:R-:W-:Y:S01]  /*81c0*/  SHF.L.U32 R27, R8, R11, RZ ;  /* 0x0000000b081b7219 */ /* 0x000fe200000006ff */
[----:B------:R-:W0:Y:S01]  /*81d0*/  LDC R26, c[0x0][0x638] ;  /* 0x00018e00ff1a7b82 */ /* 0x000e220000000800 */
[----:B------:R-:W-:-:S07]  /*81e0*/  LOP3.LUT R28, RZ, R12, RZ, 0x33, !PT ;  /* 0x0000000cff1c7212 */ /* 0x000fce00078e33ff */
[----:B------:R-:W0:Y:S01]  /*81f0*/  LDC R29, c[0x0][0x610] ;  /* 0x00018400ff1d7b82 */ /* 0x000e220000000800 */
[----:B---34-:R-:W-:Y:S05]  /*8200*/  @!P0 BRA `(.L_x_169) ;  /* 0x0000000000288947 */ /* 0x018fea0003800000 */
        /* <DEDUP_REMOVED lines=10> */
.L_x_169:
[----:B-1----:R-:W-:Y:S01]  /*82b0*/  SHF.R.U64 R7, R6, R23, R7 ;  /* 0x0000001706077219 */ /* 0x002fe20000001207 */
[----:B--2---:R-:W-:Y:S01]  /*82c0*/  VIADD R9, R20, 0xffffffff ;  /* 0xffffffff14097836 */ /* 0x004fe20000000000 */
[----:B------:R-:W-:Y:S01]  /*82d0*/  LOP3.LUT R6, R17, R28, RZ, 0xc0, !PT ;  /* 0x0000001c11067212 */ /* 0x000fe200078ec0ff */
[----:B------:R-:W-:Y:S02]  /*82e0*/  IMAD.MOV R18, RZ, RZ, -R18 ;  /* 0x000000ffff127224 */ /* 0x000fe400078e0a12 */
[----:B------:R-:W-:Y:S02]  /*82f0*/  IMAD.MOV R8, RZ, RZ, -R7 ;  /* 0x000000ffff087224 */ /* 0x000fe400078e0a07 */
[----:B------:R-:W-:Y:S01]  /*8300*/  IMAD R11, R27, R7, R6 ;  /* 0x000000071b0b7224 */ /* 0x000fe200078e0206 */
[----:B------:R-:W-:Y:S01]  /*8310*/  LOP3.LUT R7, R14, R9, RZ, 0xc0, !PT ;  /* 0x000000090e077212 */ /* 0x000fe200078ec0ff */
[----:B------:R-:W-:Y:S02]  /*8320*/  @P2 IMAD R22, R21, R18, R10 ;  /* 0x0000001215162224 */ /* 0x000fe400078e020a */
[----:B0-----:R-:W-:-:S02]  /*8330*/  IMAD R6, R8, R26, R19 ;  /* 0x0000001a08067224 */ /* 0x001fc400078e0213 */
[----:B------:R-:W-:Y:S02]  /*8340*/  IMAD R11, R11, R29, R22 ;  /* 0x0000001d0b0b7224 */ /* 0x000fe400078e0216 */
[----:B------:R-:W-:Y:S02]  /*8350*/  IMAD R6, R6, R20, R7 ;  /* 0x0000001406067224 */ /* 0x000fe400078e0207 */
[----:B------:R-:W-:-:S03]  /*8360*/  IMAD.MOV.U32 R8, RZ, RZ, 0x1 ;  /* 0x00000001ff087424 */ /* 0x000fc600078e00ff */
[----:B------:R-:W-:Y:S02]  /*8370*/  SEL R14, R6, R11, !P2 ;  /* 0x0000000b060e7207 */ /* 0x000fe40005000000 */
[----:B------:R-:W-:Y:S01]  /*8380*/  SEL R11, R11, R6, !P2 ;  /* 0x000000060b0b7207 */ /* 0x000fe20005000000 */
[----:B------:R-:W-:Y:S01]  /*8390*/  IMAD.MOV.U32 R6, RZ, RZ, R16 ;  /* 0x000000ffff067224 */ /* 0x000fe200078e0010 */
[----:B------:R-:W-:-:S07]  /*83a0*/  PRMT R7, R8, 0x7610, R7 ;  /* 0x0000761008077816 */ /* 0x000fce0000000007 */
.L_x_167:
[----:B------:R-:W-:-:S08]  /*83b0*/  NOP ;  /* 0x0000000000007918 */ /* 0x000fd00000000000 */
[----:B------:R-:W0:-:S00]  /*83c0*/  USETMAXREG.DEALLOC.CTAPOOL 0x28 ;  /* 0x00000028000079c8 */ /* 0x000e0000080e0500 */
[----:B0-----:R-:W-:-:S13]  /*83d0*/  ISETP.NE.AND P0, PT, R5, RZ, PT ;  /* 0x000000ff0500720c */ /* 0x001fda0003f05270 */
[----:B------:R-:W-:Y:S05]  /*83e0*/  @P0 EXIT ;  /* 0x000000000000094d */ /* 0x000fea0003800000 */
[----:B------:R-:W-:Y:S01]  /*83f0*/  LOP3.LUT P0, RZ, R7, 0xff, RZ, 0xc0, !PT ;  /* 0x000000ff07ff7812 */ /* 0x000fe2000780c0ff */
[----:B------:R-:W-:Y:S02]  /*8400*/  IMAD.MOV.U32 R13, RZ, RZ, 0x1 ;  /* 0x00000001ff0d7424 */ /* 0x000fe400078e00ff */
[----:B------:R-:W-:-:S10]  /*8410*/  IMAD.MOV.U32 R5, RZ, RZ, RZ ;  /* 0x000000ffff057224 */ /* 0x000fd400078e00ff */
[----:B------:R-:W-:Y:S05]  /*8420*/  @!P0 BRA `(.L_x_170) ;  /* 0x0000000c00288947 */ /* 0x000fea0003800000 */
[----:B------:R-:W0:Y:S01]  /*8430*/  LDC R5, c[0x0][0x28c] ;  /* 0x0000a300ff057b82 */ /* 0x000e220000000800 */
[----:B------:R-:W-:Y:S01]  /*8440*/  ULDC UR5, c[0x0][0x600] ;  /* 0x0001800000057ab9 */ /* 0x000fe20000000800 */
[----:B------:R-:W-:Y:S01]  /*8450*/  ULDC UR4, c[0x0][0xc] ;  /* 0x0000030000047ab9 */ /* 0x000fe20000000800 */
[----:B------:R-:W-:Y:S01]  /*8460*/  UIADD3 UR16, UR5, -0x1, URZ ;  /* 0xffffffff05107890 */ /* 0x000fe2000fffe03f */
[C---:B------:R-:W-:Y:S01]  /*8470*/  LOP3.LUT P3, RZ, R0.reuse, 0x7f, RZ, 0xc0, !PT ;  /* 0x0000007f00ff7812 */ /* 0x040fe2000786c0ff */
[----:B------:R-:W-:Y:S01]  /*8480*/  ULDC UR6, c[0x0][0x658] ;  /* 0x0001960000067ab9 */ /* 0x000fe20000000800 */
[----:B------:R-:W-:Y:S01]  /*8490*/  ULDC UR5, c[0x0][0x10] ;  /* 0x0000040000057ab9 */ /* 0x000fe20000000800 */
[----:B------:R-:W-:Y:S01]  /*84a0*/  UMOV UR7, 0xffffffff ;  /* 0xffffffff00077882 */ /* 0x000fe20000000000 */
[----:B------:R-:W-:Y:S01]  /*84b0*/  UMOV UR8, 0x1 ;  /* 0x0000000100087882 */ /* 0x000fe20000000000 */
[----:B------:R-:W-:Y:S01]  /*84c0*/  UIMAD.WIDE.U32 UR4, UR4, UR5, URZ ;  /* 0x00000005040472a5 */ /* 0x000fe2000f8e003f */
[----:B------:R-:W-:Y:S01]  /*84d0*/  LOP3.LUT P0, RZ, R0, 0x1f, RZ, 0xc0, !PT ;  /* 0x0000001f00ff7812 */ /* 0x000fe2000780c0ff */
[----:B------:R-:W-:Y:S01]  /*84e0*/  USHF.L.U32 UR7, UR7, UR6, URZ ;  /* 0x0000000607077299 */ /* 0x000fe2000800063f */
[----:B------:R-:W-:Y:S01]  /*84f0*/  BSSY B0, `(.L_x_170) ;  /* 0x00000bd000007945 */ /* 0x000fe20003800000 */
[----:B------:R-:W-:Y:S01]  /*8500*/  USHF.L.U32 UR18, UR8, UR6, URZ ;  /* 0x0000000608127299 */ /* 0x000fe2000800063f */
[----:B------:R-:W-:Y:S01]  /*8510*/  IMAD.MOV.U32 R15, RZ, RZ, 0x1 ;  /* 0x00000001ff0f7424 */ /* 0x000fe200078e00ff */
[----:B------:R-:W-:Y:S01]  /*8520*/  LOP3.LUT R16, R4, 0x2, RZ, 0xfc, !PT ;  /* 0x0000000204107812 */ /* 0x000fe200078efcff */
[----:B------:R-:W-:Y:S01]  /*8530*/  ULDC UR6, c[0x0][0x14] ;  /* 0x0000050000067ab9 */ /* 0x000fe20000000800 */
[----:B------:R-:W-:Y:S01]  /*8540*/  PLOP3.LUT P0, PT, P0, P3, PT, 0x8a, 0x0 ;  /* 0x000000000000781c */ /* 0x000fe20000707172 */
[----:B------:R-:W-:Y:S01]  /*8550*/  UIMAD.WIDE.U32 UR20, UR4, UR6, URZ ;  /* 0x00000006041472a5 */ /* 0x000fe2000f8e003f */
[----:B------:R-:W-:Y:S01]  /*8560*/  IMAD.MOV.U32 R13, RZ, RZ, 0x1 ;  /* 0x00000001ff0d7424 */ /* 0x000fe200078e00ff */
[----:B------:R-:W-:-:S02]  /*8570*/  UIMAD UR13, UR5, UR6, URZ ;  /* 0x00000006050d72a4 */ /* 0x000fc4000f8e023f */
[----:B------:R-:W-:Y:S01]  /*8580*/  ULOP3.LUT UR17, URZ, UR7, URZ, 0x33, !UPT ;  /* 0x000000073f117292 */ /* 0x000fe2000f8e333f */
[----:B0-----:R-:W-:Y:S01]  /*8590*/  VIADD R5, R5, 0x1f ;  /* 0x0000001f05057836 */ /* 0x001fe20000000000 */
[----:B------:R-:W-:Y:S01]  /*85a0*/  UIADD3 UR13, UR21, UR13, URZ ;  /* 0x0000000d150d7290 */ /* 0x000fe2000fffe03f */
[----:B------:R-:W-:-:S03]  /*85b0*/  ULDC.64 UR22, c[0x0][0x198] ;  /* 0x0000660000167ab9 */ /* 0x000fc60000000a00 */
[----:B------:R-:W-:-:S04]  /*85c0*/  SHF.R.S32.HI R8, RZ, 0x1f, R5 ;  /* 0x0000001fff087819 */ /* 0x000fc80000011405 */
[----:B------:R-:W-:Y:S01]  /*85d0*/  LEA.HI R8, R8, R5, RZ, 0x5 ;  /* 0x0000000508087211 */ /* 0x000fe200078f28ff */
[----:B------:R-:W-:-:S03]  /*85e0*/  IMAD.MOV.U32 R5, RZ, RZ, RZ ;  /* 0x000000ffff057224 */ /* 0x000fc600078e00ff */
[----:B------:R-:W-:-:S05]  /*85f0*/  SHF.R.S32.HI R12, RZ, 0x5, R8 ;  /* 0x00000005ff0c7819 */ /* 0x000fca0000011408 */
[----:B------:R-:W-:-:S07]  /*8600*/  VIADD R0, R12, 0x1 ;  /* 0x000000010c007836 */ /* 0x000fce0000000000 */
.L_x_182:
[----:B------:R-:W-:-:S03]  /*8610*/  UMOV UR4, 0xffffffff ;  /* 0xffffffff00047882 */ /* 0x000fc60000000000 */
[----:B------:R-:W-:Y:S05]  /*8620*/  BRA.DIV UR4, `(.L_x_171) ;  /* 0x0000001a04f87947 */ /* 0x000fea000b800000 */
[----:B------:R-:W-:-:S13]  /*8630*/  ELECT P1, URZ, PT ;  /* 0x00000000003f782f */ /* 0x000fda0003820000 */
.L_x_217:
[----:B------:R-:W0:Y:S01]  /*8640*/  LDC R7, c[0x0][0x28c] ;  /* 0x0000a300ff077b82 */ /* 0x000e220000000800 */
[----:B------:R-:W-:Y:S01]  /*8650*/  BSSY B1, `(.L_x_172) ;  /* 0x0000035000017945 */ /* 0x000fe20003800000 */
[----:B0-----:R-:W-:-:S13]  /*8660*/  ISETP.LT.OR P1, PT, R7, 0x1, !P1 ;  /* 0x000000010700780c */ /* 0x001fda0004f21670 */
[----:B------:R-:W-:Y:S05]  /*8670*/  @P1 BRA `(.L_x_173) ;  /* 0x0000000000c81947 */ /* 0x000fea0003800000 */
[----:B------:R-:W-:Y:S02]  /*8680*/  IMAD.SHL.U32 R14, R14, 0x80, RZ ;  /* 0x000000800e0e7824 */ /* 0x000fe400078e00ff */
[----:B------:R-:W-:Y:S02]  /*8690*/  IMAD.SHL.U32 R17, R11, 0x80, RZ ;  /* 0x000000800b117824 */ /* 0x000fe400078e00ff */
[----:B------:R-:W-:Y:S02]  /*86a0*/  IMAD.MOV.U32 R20, RZ, RZ, RZ ;  /* 0x000000ffff147224 */ /* 0x000fe400078e00ff */
[----:B------:R-:W-:Y:S02]  /*86b0*/  IMAD.MOV.U32 R7, RZ, RZ, R0 ;  /* 0x000000ffff077224 */ /* 0x000fe400078e0000 */
[----:B------:R-:W-:Y:S02]  /*86c0*/  IMAD.MOV.U32 R8, RZ, RZ, R13 ;  /* 0x000000ffff087224 */ /* 0x000fe400078e000d */
[----:B------:R-:W-:-:S07]  /*86d0*/  IMAD.MOV.U32 R9, RZ, RZ, R5 ;  /* 0x000000ffff097224 */ /* 0x000fce00078e0005 */
.L_x_177:
[----:B------:R-:W0:Y:S01]  /*86e0*/  S2R R11, SR_CgaCtaId ;  /* 0x00000000000b7919 */ /* 0x000e220000008800 */
[----:B------:R-:W-:-:S04]  /*86f0*/  MOV R10, 0x400 ;  /* 0x00000400000a7802 */ /* 0x000fc80000000f00 */
[----:B0-----:R-:W-:Y:S02]  /*8700*/  LEA R18, R11, R10, 0x18 ;  /* 0x0000000a0b127211 */ /* 0x001fe400078ec0ff */
[----:B------:R-:W-:Y:S01]  /*8710*/  SHF.L.U32 R10, R8, 0x1f, RZ ;  /* 0x0000001f080a7819 */ /* 0x000fe200000006ff */
[----:B------:R-:W0:Y:S02]  /*8720*/  @!P3 LDC R11, c[0x0][0x500] ;  /* 0x00014000ff0bbb82 */ /* 0x000e240000000800 */
[----:B------:R-:W-:-:S04]  /*8730*/  IMAD R19, R9, 0x8, R18 ;  /* 0x0000000809137824 */ /* 0x000fc800078e0212 */
[----:B------:R-:W1:Y:S02]  /*8740*/  SYNCS.PHASECHK.TRANS64.TRYWAIT P1, [R19+URZ+0xe0], R10 ;  /* 0x0000e00a130075a7 */ /* 0x000e64000802017f */
[----:B-1----:R-:W-:Y:S05]  /*8750*/  @!P1 BRA `(.L_x_174) ;  /* 0x0000001800cc9947 */ /* 0x002fea0003800000 */
.L_x_218:
[----:B-1----:R-:W-:Y:S01]  /*8760*/  PRMT R10, R16, 0x9910, RZ ;  /* 0x00009910100a7816 */ /* 0x002fe200000000ff */
[----:B0-----:R0:W-:Y:S03]  /*8770*/  @!P3 SYNCS.ARRIVE.TRANS64 RZ, [R19+URZ], R11 ;  /* 0x0000000b13ffb9a7 */ /* 0x0011e6000800003f */
[----:B------:R-:W-:-:S13]  /*8780*/  ISETP.NE.AND P1, PT, R10, 0x2, PT ;  /* 0x000000020a00780c */ /* 0x000fda0003f25270 */
[----:B0-----:R-:W-:Y:S05]  /*8790*/  @P1 BRA `(.L_x_175) ;  /* 0x0000000000041947 */ /* 0x001fea0003800000 */
[----:B------:R-:W-:Y:S01]  /*87a0*/  BPT.TRAP 0x1 ;  /* 0x000000040000795c */ /* 0x000fe20000300000 */
.L_x_175:
[----:B------:R-:W-:Y:S05]  /*87b0*/  @P0 BRA `(.L_x_176) ;  /* 0x0000000000040947 */ /* 0x000fea0003800000 */
[----:B------:R-:W-:Y:S01]  /*87c0*/  BPT.TRAP 0x1 ;  /* 0x000000040000795c */ /* 0x000fe20000300000 */
.L_x_176:
[----:B------:R-:W-:Y:S01]  /*87d0*/  IMAD R18, R9, 0x1000, R18 ;  /* 0x0000100009127824 */ /* 0x000fe200078e0212 */
[----:B------:R-:W-:Y:S01]  /*87e0*/  R2UR UR9, R19 ;  /* 0x00000000130972ca */ /* 0x000fe200000e0000 */
[----:B------:R-:W-:Y:S01]  /*87f0*/  VIADD R7, R7, 0xffffffff ;  /* 0xffffffff07077836 */ /* 0x000fe20000000000 */
[----:B------:R-:W-:Y:S01]  /*8800*/  UIADD3 UR4, UP0, UR22, 0xf0, URZ ;  /* 0x000000f016047890 */ /* 0x000fe2000ff1e03f */
[----:B------:R-:W-:Y:S01]  /*8810*/  R2UR UR11, R17 ;  /* 0x00000000110b72ca */ /* 0x000fe200000e0000 */
[----:B------:R-:W-:Y:S01]  /*8820*/  UIADD3 UR24, UP1, UR22, 0x1f0, URZ ;  /* 0x000001f016187890 */ /* 0x000fe2000ff3e03f */
[----:B------:R-:W-:Y:S01]  /*8830*/  R2UR UR8, R18 ;  /* 0x00000000120872ca */ /* 0x000fe200000e0000 */
[----:B------:R-:W-:Y:S01]  /*8840*/  UIADD3.X UR5, URZ, UR23, URZ, UP0, !UPT ;  /* 0x000000173f057290 */ /* 0x000fe200087fe43f */
[----:B------:R-:W-:Y:S01]  /*8850*/  R2UR UR10, R20 ;  /* 0x00000000140a72ca */ /* 0x000fe200000e0000 */
[----:B------:R-:W-:Y:S01]  /*8860*/  VIADD R9, R9, 0x1 ;  /* 0x0000000109097836 */ /* 0x000fe20000000000 */
[----:B------:R-:W-:Y:S01]  /*8870*/  R2UR UR12, R6 ;  /* 0x00000000060c72ca */ /* 0x000fe200000e0000 */
[----:B------:R-:W-:Y:S01]  /*8880*/  UIADD3.X UR25, URZ, UR23, URZ, UP1, !UPT ;  /* 0x000000173f197290 */ /* 0x000fe20008ffe43f */
[----:B------:R-:W-:Y:S01]  /*8890*/  R2UR UR19, R14 ;  /* 0x000000000e1372ca */ /* 0x000fe200000e0000 */
[----:B------:R-:W-:Y:S01]  /*88a0*/  UMOV UR6, 0x0 ;  /* 0x0000000000067882 */ /* 0x000fe20000000000 */
[----:B------:R-:W-:Y:S01]  /*88b0*/  ISETP.GT.AND P4, PT, R7, 0x1, PT ;  /* 0x000000010700780c */ /* 0x000fe20003f84270 */
[----:B------:R-:W-:Y:S01]  /*88c0*/  UMOV UR7, 0x10000000 ;  /* 0x1000000000077882 */ /* 0x000fe20000000000 */
[----:B------:R-:W-:Y:S01]  /*88d0*/  ISETP.NE.AND P1, PT, R9, 0x1c, PT ;  /* 0x0000001c0900780c */ /* 0x000fe20003f25270 */
[----:B------:R-:W-:-:S02]  /*88e0*/  VIADD R20, R20, 0x20 ;  /* 0x0000002014147836 */ /* 0x000fc40000000000 */
[----:B------:R-:W-:Y:S01]  /*88f0*/  UIADD3 UR14, UR8, 0x280, URZ ;  /* 0x00000280080e7890 */ /* 0x000fe2000fffe03f */
[----:B------:R-:W-:Y:S01]  /*8900*/  SEL R11, RZ, 0x1, P1 ;  /* 0x00000001ff0b7807 */ /* 0x000fe20000800000 */
[----:B------:R-:W-:Y:S01]  /*8910*/  UIADD3 UR15, UR8, 0x1c280, URZ ;  /* 0x0001c280080f7890 */ /* 0x000fe2000fffe03f */
[----:B------:R-:W-:Y:S02]  /*8920*/  SEL R9, R9, RZ, P1 ;  /* 0x000000ff09097207 */ /* 0x000fe40000800000 */
[----:B------:R-:W-:Y:S02]  /*8930*/  LOP3.LUT R8, R8, R11, RZ, 0x3c, !PT ;  /* 0x0000000b08087212 */ /* 0x000fe400078e3cff */
[----:B------:R-:W-:Y:S02]  /*8940*/  UMOV UR8, UR14 ;  /* 0x0000000e00087c82 */ /* 0x000fe40008000000 */
[----:B------:R0:W-:Y:S02]  /*8950*/  UTMALDG.3D [UR8], [UR4], desc[UR6] ;  /* 0x00000608040075b4 */ /* 0x0001e40008011000 */
[----:B0-----:R-:W-:Y:S01]  /*8960*/  UMOV UR8, UR15 ;  /* 0x0000000f00087c82 */ /* 0x001fe20008000000 */
[----:B------:R-:W-:-:S02]  /*8970*/  UMOV UR11, UR19 ;  /* 0x00000013000b7c82 */ /* 0x000fc40008000000 */
[----:B------:R0:W-:Y:S02]  /*8980*/  UTMALDG.3D [UR8], [UR24], desc[UR6] ;  /* 0x00000608180075b4 */ /* 0x0001e40008011000 */
[----:B0-----:R-:W-:Y:S05]  /*8990*/  @P4 BRA `(.L_x_177) ;  /* 0xfffffffc00504947 */ /* 0x001fea000383ffff */
.L_x_173:
[----:B------:R-:W-:Y:S05]  /*89a0*/  BSYNC B1 ;  /* 0x0000000000017941 */ /* 0x000fea0003800000 */
.L_x_172:
[----:B------:R-:W-:Y:S01]  /*89b0*/  LOP3.LUT P5, RZ, R15, 0xff, RZ, 0xc0, !PT ;  /* 0x000000ff0fff7812 */ /* 0x000fe200078ac0ff */
[C---:B------:R-:W-:Y:S01]  /*89c0*/  IMAD.IADD R5, R12.reuse, 0x1, R5 ;  /* 0x000000010c057824 */ /* 0x040fe200078e0205 */
[----:B------:R-:W-:Y:S01]  /*89d0*/  ULDC.64 UR4, c[0x0][0x650] ;  /* 0x0001940000047ab9 */ /* 0x000fe20000000a00 */
[C---:B------:R-:W-:Y:S01]  /*89e0*/  ISETP.GE.U32.AND P4, PT, R12.reuse, 0x1c, PT ;  /* 0x0000001c0c00780c */ /* 0x040fe20003f86070 */
[----:B------:R-:W-:Y:S01]  /*89f0*/  BSSY B1, `(.L_x_178) ;  /* 0x000006a000017945 */ /* 0x000fe20003800000 */
[----:B------:R-:W-:Y:S01]  /*8a00*/  IMAD.MOV.U32 R11, RZ, RZ, -0x1 ;  /* 0xffffffffff0b7424 */ /* 0x000fe200078e00ff */
[----:B------:R-:W-:Y:S01]  /*8a10*/  ISETP.GT.U32.AND P1, PT, R5, 0x1b, PT ;  /* 0x0000001b0500780c */ /* 0x000fe20003f24070 */
[----:B------:R-:W-:Y:S01]  /*8a20*/  IMAD.MOV.U32 R14, RZ, RZ, -0x1 ;  /* 0xffffffffff0e7424 */ /* 0x000fe200078e00ff */
[----:B------:R-:W-:Y:S02]  /*8a30*/  PRMT R15, RZ, 0x7610, R15 ;  /* 0x00007610ff0f7816 */ /* 0x000fe4000000000f */
[----:B------:R-:W-:-:S03]  /*8a40*/  ISETP.LT.U32.AND P1, PT, R12, 0x1c, P1 ;  /* 0x0000001c0c00780c */ /* 0x000fc60000f21070 */
[----:B------:R-:W0:Y:S01]  /*8a50*/  @P5 S2R R7, SR_CgaCtaId ;  /* 0x0000000000075919 */ /* 0x000e220000008800 */
[----:B------:R-:W-:Y:S02]  /*8a60*/  @P5 MOV R6, 0x400 ;  /* 0x0000040000065802 */ /* 0x000fe40000000f00 */
[----:B------:R-:W-:-:S04]  /*8a70*/  SEL R8, RZ, 0x1, !P1 ;  /* 0x00000001ff087807 */ /* 0x000fc80004800000 */
[----:B------:R-:W-:Y:S02]  /*8a80*/  LOP3.LUT R13, R13, R8, RZ, 0x3c, !PT ;  /* 0x000000080d0d7212 */ /* 0x000fe400078e3cff */
[----:B0-----:R-:W-:-:S04]  /*8a90*/  @P5 LEA R6, R7, R6, 0x18 ;  /* 0x0000000607065211 */ /* 0x001fc800078ec0ff */
[----:B------:R0:W-:Y:S01]  /*8aa0*/  @P5 SYNCS.ARRIVE.TRANS64.A1T0 RZ, [R6+URZ+0x1d8], RZ ;  /* 0x0001d8ff06ff59a7 */ /* 0x0001e2000810003f */
[----:B------:R-:W-:-:S04]  /*8ab0*/  IADD3 R2, P5, R2, UR20, RZ ;  /* 0x0000001402027c10 */ /* 0x000fc8000ffbe0ff */
[----:B------:R-:W-:Y:S02]  /*8ac0*/  IADD3.X R3, R3, UR13, RZ, P5, !PT ;  /* 0x0000000d03037c10 */ /* 0x000fe4000affe4ff */
[----:B------:R-:W-:Y:S02]  /*8ad0*/  ISETP.GE.U32.AND P1, PT, R2, UR4, PT ;  /* 0x0000000402007c0c */ /* 0x000fe4000bf26070 */
[----:B0-----:R-:W-:Y:S02]  /*8ae0*/  SHF.R.U32.HI R6, RZ, 0x2, R5 ;  /* 0x00000002ff067819 */ /* 0x001fe40000011605 */
[----:B------:R-:W-:-:S03]  /*8af0*/  ISETP.GE.U32.AND.EX P1, PT, R3, UR5, PT, P1 ;  /* 0x0000000503007c0c */ /* 0x000fc6000bf26110 */
[----:B------:R-:W-:-:S04]  /*8b00*/  IMAD.WIDE.U32 R6, R6, 0x24924925, RZ ;  /* 0x2492492506067825 */ /* 0x000fc800078e00ff */
[----:B------:R-:W-:Y:S01]  /*8b10*/  IMAD R5, R7, -0x1c, R5 ;  /* 0xffffffe407057824 */ /* 0x000fe200078e0205 */
[--C-:B------:R-:W-:Y:S01]  /*8b20*/  @P4 LOP3.LUT R13, R13, 0x1, R7.reuse, 0x78, !PT ;  /* 0x000000010d0d4812 */ /* 0x100fe200078e7807 */
[----:B------:R-:W-:Y:S01]  /*8b30*/  IMAD.MOV.U32 R6, RZ, RZ, -0x1 ;  /* 0xffffffffff067424 */ /* 0x000fe200078e00ff */
[----:B------:R-:W-:-:S03]  /*8b40*/  PRMT R7, RZ, 0x7610, R7 ;  /* 0x00007610ff077816 */ /* 0x000fc60000000007 */
[----:B------:R-:W-:Y:S05]  /*8b50*/  @P1 BRA `(.L_x_179) ;  /* 0x00000004004c1947 */ /* 0x000fea0003800000 */
[----:B------:R-:W-:Y:S01]  /*8b60*/  ULDC.64 UR4, c[0x0][0x628] ;  /* 0x00018a0000047ab9 */ /* 0x000fe20000000a00 */
[----:B------:R-:W0:Y:S01]  /*8b70*/  S2R R17, SR_CTAID.X ;  /* 0x0000000000117919 */ /* 0x000e220000002500 */
[----:B------:R-:W-:Y:S01]  /*8b80*/  ISETP.NE.U32.AND P1, PT, RZ, UR4, PT ;  /* 0x00000004ff007c0c */ /* 0x000fe2000bf25070 */
[----:B------:R-:W-:Y:S01]  /*8b90*/  ULDC UR7, c[0x0][0x630] ;  /* 0x00018c0000077ab9 */ /* 0x000fe20000000800 */
[----:B------:R-:W-:Y:S01]  /*8ba0*/  IMAD.MOV.U32 R6, RZ, RZ, R2 ;  /* 0x000000ffff067224 */ /* 0x000fe200078e0002 */
[----:B------:R-:W1:Y:S01]  /*8bb0*/  S2R R14, SR_CTAID.Y ;  /* 0x00000000000e7919 */ /* 0x000e620000002600 */
[----:B------:R-:W-:Y:S01]  /*8bc0*/  ISETP.NE.AND.EX P1, PT, RZ, UR5, PT, P1 ;  /* 0x00000005ff007c0c */ /* 0x000fe2000bf25310 */
[----:B------:R-:W-:-:S12]  /*8bd0*/  IMAD.MOV.U32 R7, RZ, RZ, R3 ;  /* 0x000000ffff077224 */ /* 0x000fd800078e0003 */
[----:B------:R-:W-:Y:S05]  /*8be0*/  @!P1 BRA `(.L_x_180) ;  /* 0x0000000000289947 */ /* 0x000fea0003800000 */
[----:B------:R-:W-:Y:S02]  /*8bf0*/  ULDC UR6, c[0x0][0x634] ;  /* 0x00018d0000067ab9 */ /* 0x000fe40000000800 */
[----:B------:R-:W-:-:S05]  /*8c00*/  IADD3 R11, P1, R2, UR6, RZ ;  /* 0x00000006020b7c10 */ /* 0x000fca000ff3e0ff */
[----:B------:R-:W-:-:S04]  /*8c10*/  IMAD.X R19, RZ, RZ, R3, P1 ;  /* 0x000000ffff137224 */ /* 0x000fc800008e0603 */
[----:B------:R-:W-:-:S04]  /*8c20*/  IMAD.WIDE.U32 R8, R19, UR4, RZ ;  /* 0x0000000413087c25 */ /* 0x000fc8000f8e00ff */
[----:B------:R-:W-:-:S04]  /*8c30*/  IMAD.WIDE.U32 R8, P1, R11, UR5, R8 ;  /* 0x000000050b087c25 */ /* 0x000fc8000f820008 */
[----:B------:R-:W-:-:S04]  /*8c40*/  IMAD.WIDE.U32 R10, R11, UR4, RZ ;  /* 0x000000040b0a7c25 */ /* 0x000fc8000f8e00ff */
[----:B------:R-:W-:Y:S01]  /*8c50*/  IMAD.X R7, RZ, RZ, RZ, P1 ;  /* 0x000000ffff077224 */ /* 0x000fe200008e06ff */
[----:B------:R-:W-:Y:S01]  /*8c60*/  IADD3 RZ, P1, R11, R8, RZ ;  /* 0x000000080bff7210 */ /* 0x000fe20007f3e0ff */
[----:B------:R-:W-:-:S04]  /*8c70*/  IMAD.MOV.U32 R6, RZ, RZ, R9 ;  /* 0x000000ffff067224 */ /* 0x000fc800078e0009 */
[----:B------:R-:W-:-:S08]  /*8c80*/  IMAD.WIDE.U32.X R6, R19, UR5, R6, P1 ;  /* 0x0000000513067c25 */ /* 0x000fd000088e0406 */
.L_x_180:
[--C-:B------:R-:W-:Y:S01]  /*8c90*/  SHF.R.U64 R10, R6, UR7, R7.reuse ;  /* 0x00000007060a7c19 */ /* 0x100fe20008001207 */
[----:B------:R-:W-:Y:S01]  /*8ca0*/  ULDC.64 UR4, c[0x0][0x620] ;  /* 0x0001880000047ab9 */ /* 0x000fe20000000a00 */
[----:B------:R-:W-:Y:S01]  /*8cb0*/  SHF.R.U32.HI R6, RZ, UR7, R7 ;  /* 0x00000007ff067c19 */ /* 0x000fe20008011607 */
[----:B------:R-:W2:Y:S01]  /*8cc0*/  LDC R22, c[0x0][0x144] ;  /* 0x00005100ff167b82 */ /* 0x000ea20000000800 */
[----:B------:R-:W-:Y:S01]  /*8cd0*/  IADD3 R9, P1, RZ, -R10, RZ ;  /* 0x8000000aff097210 */ /* 0x000fe20007f3e0ff */
[----:B------:R-:W-:Y:S01]  /*8ce0*/  ULDC.64 UR8, c[0x0][0x640] ;  /* 0x0001900000087ab9 */ /* 0x000fe20000000a00 */
[----:B0-----:R-:W-:Y:S01]  /*8cf0*/  I2FP.F32.U32 R11, R17 ;  /* 0x00000011000b7245 */ /* 0x001fe20000201000 */
[----:B------:R-:W-:Y:S02]  /*8d00*/  ULDC UR6, c[0x0][0x608] ;  /* 0x0001820000067ab9 */ /* 0x000fe40000000800 */
[----:B------:R-:W-:Y:S01]  /*8d10*/  IMAD.X R6, RZ, RZ, ~R6, P1 ;  /* 0x000000ffff067224 */ /* 0x000fe200008e0e06 */
[----:B------:R-:W-:Y:S01]  /*8d20*/  ISETP.NE.U32.AND P1, PT, RZ, UR8, PT ;  /* 0x00000008ff007c0c */ /* 0x000fe2000bf25070 */
[----:B------:R-:W0:Y:S02]  /*8d30*/  LDC R19, c[0x0][0x148] ;  /* 0x00005200ff137b82 */ /* 0x000e240000000800 */
[----:B------:R-:W-:Y:S01]  /*8d40*/  IMAD R8, R6, UR4, RZ ;  /* 0x0000000406087c24 */ /* 0x000fe2000f8e02ff */
[----:B------:R-:W-:Y:S01]  /*8d50*/  ISETP.NE.AND.EX P1, PT, RZ, UR9, PT, P1 ;  /* 0x00000009ff007c0c */ /* 0x000fe2000bf25310 */
[----:B------:R-:W-:Y:S01]  /*8d60*/  IMAD.WIDE.U32 R6, R9, UR4, R2 ;  /* 0x0000000409067c25 */ /* 0x000fe2000f8e0002 */
[----:B------:R-:W-:-:S03]  /*8d70*/  ULDC UR4, c[0x0][0x150] ;  /* 0x0000540000047ab9 */ /* 0x000fc60000000800 */
[----:B------:R-:W-:Y:S02]  /*8d80*/  IMAD R9, R9, UR5, R8 ;  /* 0x0000000509097c24 */ /* 0x000fe4000f8e0208 */
[----:B------:R-:W-:Y:S01]  /*8d90*/  FMUL R8, R11, UR4 ;  /* 0x000000040b087c20 */ /* 0x000fe20008400000 */
[----:B------:R-:W-:Y:S01]  /*8da0*/  ULDC UR4, c[0x0][0x618] ;  /* 0x0001860000047ab9 */ /* 0x000fe20000000800 */
[----:B------:R-:W-:Y:S01]  /*8db0*/  ULDC UR5, c[0x0][0x154] ;  /* 0x0000550000057ab9 */ /* 0x000fe20000000800 */
[----:B------:R-:W-:-:S03]  /*8dc0*/  IMAD.IADD R7, R7, 0x1, R9 ;  /* 0x0000000107077824 */ /* 0x000fc600078e0209 */
[----:B------:R-:W3:Y:S02]  /*8dd0*/  F2I.U32.TRUNC.NTZ R8, R8 ;  /* 0x0000000800087305 */ /* 0x000ee4000020f000 */
[----:B------:R-:W-:Y:S02]  /*8de0*/  SHF.R.U64 R11, R6, UR4, R7 ;  /* 0x00000004060b7c19 */ /* 0x000fe40008001207 */
[----:B-1----:R-:W-:-:S05]  /*8df0*/  I2FP.F32.U32 R6, R14 ;  /* 0x0000000e00067245 */ /* 0x002fca0000201000 */
[----:B------:R-:W-:Y:S01]  /*8e00*/  FMUL R21, R6, UR5 ;  /* 0x0000000506157c20 */ /* 0x000fe20008400000 */
[----:B------:R-:W-:Y:S01]  /*8e10*/  SHF.R.U32.HI R6, RZ, UR4, R7 ;  /* 0x00000004ff067c19 */ /* 0x000fe20008011607 */
[----:B------:R-:W-:-:S03]  /*8e20*/  ULDC UR4, c[0x0][0x658] ;  /* 0x0001960000047ab9 */ /* 0x000fc60000000800 */
[--C-:B------:R-:W-:Y:S01]  /*8e30*/  SHF.R.U64 R20, R11, UR6, R6.reuse ;  /* 0x000000060b147c19 */ /* 0x100fe20008001206 */
[----:B------:R-:W1:Y:S01]  /*8e40*/  F2I.U32.TRUNC.NTZ R21, R21 ;  /* 0x0000001500157305 */ /* 0x000e62000020f000 */
[----:B------:R-:W-:Y:S01]  /*8e50*/  SHF.R.U32.HI R7, RZ, UR6, R6 ;  /* 0x00000006ff077c19 */ /* 0x000fe20008011606 */
[----:B---3--:R-:W-:-:S03]  /*8e60*/  IMAD.MOV R8, RZ, RZ, -R8 ;  /* 0x000000ffff087224 */ /* 0x008fc600078e0a08 */
[----:B------:R-:W-:Y:S01]  /*8e70*/  SHF.R.U64 R18, R20, UR4, R7 ;  /* 0x0000000414127c19 */ /* 0x000fe20008001207 */
[----:B--2---:R-:W-:Y:S01]  /*8e80*/  IMAD R17, R22, R8, R17 ;  /* 0x0000000816117224 */ /* 0x004fe200078e0211 */
[----:B------:R-:W-:-:S03]  /*8e90*/  SHF.R.U32.HI R23, RZ, UR4, R7 ;  /* 0x00000004ff177c19 */ /* 0x000fc60008011607 */
[----:B------:R-:W-:Y:S02]  /*8ea0*/  IMAD.MOV.U32 R6, RZ, RZ, R18 ;  /* 0x000000ffff067224 */ /* 0x000fe400078e0012 */
[----:B------:R-:W-:Y:S01]  /*8eb0*/  IMAD.MOV.U32 R7, RZ, RZ, R23 ;  /* 0x000000ffff077224 */ /* 0x000fe200078e0017 */
[----:B-1----:R-:W-:Y:S06]  /*8ec0*/  @!P1 BRA `(.L_x_181) ;  /* 0x0000000000289947 */ /* 0x002fec0003800000 */
[----:B------:R-:W-:Y:S02]  /*8ed0*/  ULDC UR4, c[0x0][0x64c] ;  /* 0x0001930000047ab9 */ /* 0x000fe40000000800 */
[----:B------:R-:W-:-:S05]  /*8ee0*/  IADD3 R7, P1, R18, UR4, RZ ;  /* 0x0000000412077c10 */ /* 0x000fca000ff3e0ff */
[----:B------:R-:W-:-:S04]  /*8ef0*/  IMAD.X R23, RZ, RZ, R23, P1 ;  /* 0x000000ffff177224 */ /* 0x000fc800008e0617 */
[----:B------:R-:W-:-:S04]  /*8f00*/  IMAD.WIDE.U32 R8, R23, UR8, RZ ;  /* 0x0000000817087c25 */ /* 0x000fc8000f8e00ff */
[----:B------:R-:W-:-:S04]  /*8f10*/  IMAD.WIDE.U32 R8, P1, R7, UR9, R8 ;  /* 0x0000000907087c25 */ /* 0x000fc8000f820008 */
[----:B------:R-:W-:-:S04]  /*8f20*/  IMAD.WIDE.U32 R6, R7, UR8, RZ ;  /* 0x0000000807067c25 */ /* 0x000fc8000f8e00ff */
[----:B------:R-:W-:Y:S01]  /*8f30*/  IMAD.MOV.U32 R6, RZ, RZ, R9 ;  /* 0x000000ffff067224 */ /* 0x000fe200078e0009 */
[----:B------:R-:W-:Y:S01]  /*8f40*/  IADD3 RZ, P4, R7, R8, RZ ;  /* 0x0000000807ff7210 */ /* 0x000fe20007f9e0ff */
[----:B------:R-:W-:-:S04]  /*8f50*/  IMAD.X R7, RZ, RZ, RZ, P1 ;  /* 0x000000ffff077224 */ /* 0x000fc800008e06ff */
[----:B------:R-:W-:-:S08]  /*8f60*/  IMAD.WIDE.U32.X R6, R23, UR9, R6, P4 ;  /* 0x0000000917067c25 */ /* 0x000fd0000a0e0406 */
.L_x_181:
[----:B------:R-:W-:Y:S01]  /*8f70*/  ULDC UR4, c[0x0][0x648] ;  /* 0x0001920000047ab9 */ /* 0x000fe20000000800 */
[----:B------:R-:W-:Y:S01]  /*8f80*/  LOP3.LUT R20, R20, UR17, RZ, 0xc0, !PT ;  /* 0x0000001114147c12 */ /* 0x000fe2000f8ec0ff */
[----:B------:R-:W-:Y:S01]  /*8f90*/  IMAD.MOV R21, RZ, RZ, -R21 ;  /* 0x000000ffff157224 */ /* 0x000fe200078e0a15 */
[----:B------:R-:W-:Y:S01]  /*8fa0*/  SHF.R.U64 R7, R6, UR4, R7 ;  /* 0x0000000406077c19 */ /* 0x000fe20008001207 */
[----:B------:R-:W-:Y:S01]  /*8fb0*/  ULDC UR4, c[0x0][0x638] ;  /* 0x00018e0000047ab9 */ /* 0x000fe20000000800 */
[----:B------:R-:W-:Y:S01]  /*8fc0*/  LOP3.LUT R11, R11, UR16, RZ, 0xc0, !PT ;  /* 0x000000100b0b7c12 */ /* 0x000fe2000f8ec0ff */
[----:B0-----:R-:W-:Y:S01]  /*8fd0*/  @P2 IMAD R17, R19, R21, R14 ;  /* 0x0000001513112224 */ /* 0x001fe200078e020e */
[----:B------:R-:W-:Y:S01]  /*8fe0*/  ULDC UR5, c[0x0][0x610] ;  /* 0x0001840000057ab9 */ /* 0x000fe20000000800 */
[----:B------:R-:W-:Y:S02]  /*8ff0*/  IMAD.MOV R9, RZ, RZ, -R7 ;  /* 0x000000ffff097224 */ /* 0x000fe400078e0a07 */
[----:B------:R-:W-:-:S02]  /*9000*/  IMAD R20, R7, UR18, R20 ;  /* 0x0000001207147c24 */ /* 0x000fc4000f8e0214 */
[----:B------:R-:W-:Y:S01]  /*9010*/  IMAD R18, R9, UR4, R18 ;  /* 0x0000000409127c24 */ /* 0x000fe2000f8e0212 */
[----:B------:R-:W-:Y:S01]  /*9020*/  ULDC UR4, c[0x0][0x600] ;  /* 0x0001800000047ab9 */ /* 0x000fe20000000800 */
[----:B------:R-:W-:Y:S02]  /*9030*/  IMAD R17, R20, UR5, R17 ;  /* 0x0000000514117c24 */ /* 0x000fe4000f8e0211 */
[----:B------:R-:W-:Y:S02]  /*9040*/  IMAD R18, R18, UR4, R11 ;  /* 0x0000000412127c24 */ /* 0x000fe4000f8e020b */
[----:B------:R-:W-:Y:S02]  /*9050*/  IMAD.MOV.U32 R7, RZ, RZ, 0x1 ;  /* 0x00000001ff077424 */ /* 0x000fe400078e00ff */
[----:B------:R-:W-:Y:S01]  /*9060*/  IMAD.MOV.U32 R6, RZ, RZ, R10 ;  /* 0x000000ffff067224 */ /* 0x000fe200078e000a */
[----:B------:R-:W-:Y:S02]  /*9070*/  SEL R14, R18, R17, !P2 ;  /* 0x00000011120e7207 */ /* 0x000fe40005000000 */
[----:B------:R-:W-:-:S07]  /*9080*/  SEL R11, R17, R18, !P2 ;  /* 0x00000012110b7207 */ /* 0x000fce0005000000 */
.L_x_179:
[----:B------:R-:W-:Y:S05]  /*9090*/  BSYNC B1 ;  /* 0x0000000000017941 */ /* 0x000fea0003800000 */
.L_x_178:
[----:B------:R-:W-:-:S13]  /*90a0*/  LOP3.LUT P1, RZ, R7, 0xff, RZ, 0xc0, !PT ;  /* 0x000000ff07ff7812 */ /* 0x000fda000782c0ff */
[----:B------:R-:W-:Y:S05]  /*90b0*/  @P1 BRA `(.L_x_182) ;  /* 0xfffffff400541947 */ /* 0x000fea000383ffff */
[----:B------:R-:W-:Y:S05]  /*90c0*/  BSYNC B0 ;  /* 0x0000000000007941 */ /* 0x000fea0003800000 */
.L_x_170:
[----:B------:R-:W-:-:S03]  /*90d0*/  UMOV UR4, 0xffffffff ;  /* 0xffffffff00047882 */ /* 0x000fc60000000000 */
[----:B------:R-:W-:Y:S05]  /*90e0*/  BRA.DIV UR4, `(.L_x_183) ;  /* 0x00000012047c7947 */ /* 0x000fea000b800000 */
[----:B------:R-:W-:-:S13]  /*90f0*/  ELECT P0, URZ, PT ;  /* 0x00000000003f782f */ /* 0x000fda0003800000 */
.L_x_221:
[----:B------:R-:W-:Y:S04]  /*9100*/  BSSY B0, `(.L_x_184) ;  /* 0x0000103000007945 */ /* 0x000fe80003800000 */
[----:B------:R-:W-:Y:S05]  /*9110*/  @!P0 BRA `(.L_x_185) ;  /* 0x0000001000048947 */ /* 0x000fea0003800000 */
[----:B------:R-:W-:-:S04]  /*9120*/  LOP3.LUT R4, R4, 0x2, RZ, 0xfc, !PT ;  /* 0x0000000204047812 */ /* 0x000fc800078efcff */
[----:B------:R-:W-:-:S13]  /*9130*/  ISETP.NE.AND P0, PT, R4, 0x3, PT ;  /* 0x000000030400780c */ /* 0x000fda0003f05270 */
[----:B------:R-:W-:Y:S05]  /*9140*/  @!P0 BRA `(.L_x_186) ;  /* 0x0000000000048947 */ /* 0x000fea0003800000 */
[----:B------:R-:W-:Y:S01]  /*9150*/  BPT.TRAP 0x1 ;  /* 0x000000040000795c */ /* 0x000fe20000300000 */
.L_x_186:
[----:B------:R-:W0:Y:S01]  /*9160*/  S2R R3, SR_CgaCtaId ;  /* 0x0000000000037919 */ /* 0x000e220000008800 */
[----:B------:R-:W-:-:S04]  /*9170*/  MOV R0, 0x400 ;  /* 0x0000040000007802 */ /* 0x000fc80000000f00 */
[----:B0-----:R-:W-:Y:S02]  /*9180*/  LEA R0, R3, R0, 0x18 ;  /* 0x0000000003007211 */ /* 0x001fe400078ec0ff */
[----:B------:R-:W-:-:S03]  /*9190*/  SHF.L.U32 R3, R13, 0x1f, RZ ;  /* 0x0000001f0d037819 */ /* 0x000fc600000006ff */
[----:B------:R-:W-:-:S04]  /*91a0*/  VIADD R0, R0, 0xe0 ;  /* 0x000000e000007836 */ /* 0x000fc80000000000 */
[C---:B------:R-:W-:Y:S02]  /*91b0*/  IMAD R6, R5.reuse, 0x8, R0 ;  /* 0x0000000805067824 */ /* 0x040fe400078e0200 */
[----:B------:R-:W-:Y:S02]  /*91c0*/  VIADD R5, R5, 0x1 ;  /* 0x0000000105057836 */ /* 0x000fe40000000000 */
[----:B------:R-:W0:Y:S03]  /*91d0*/  SYNCS.PHASECHK.TRANS64.TRYWAIT P0, [R6+URZ], R3 ;  /* 0x00000003060075a7 */ /* 0x000e26000800017f */
[----:B------:R-:W-:-:S04]  /*91e0*/  ISETP.NE.AND P1, PT, R5, 0x1c, PT ;  /* 0x0000001c0500780c */ /* 0x000fc80003f25270 */
[----:B------:R-:W-:Y:S02]  /*91f0*/  SEL R2, RZ, 0x1, P1 ;  /* 0x00000001ff027807 */ /* 0x000fe40000800000 */
[----:B------:R-:W-:Y:S02]  /*9200*/  SEL R5, R5, RZ, P1 ;  /* 0x000000ff05057207 */ /* 0x000fe40000800000 */
[----:B------:R-:W-:-:S03]  /*9210*/  LOP3.LUT R8, R13, R2, RZ, 0x3c, !PT ;  /* 0x000000020d087212 */ /* 0x000fc600078e3cff */
[----:B------:R-:W-:Y:S01]  /*9220*/  IMAD R7, R5, 0x8, R0 ;  /* 0x0000000805077824 */ /* 0x000fe200078e0200 */
[----:B------:R-:W-:Y:S01]  /*9230*/  SHF.L.U32 R4, R8, 0x1f, RZ ;  /* 0x0000001f08047819 */ /* 0x000fe200000006ff */
[----:B0-----:R-:W-:Y:S06]  /*9240*/  @!P0 BRA `(.L_x_187) ;  /* 0x0000001000488947 */ /* 0x001fec0003800000 */
.L_x_222:
[----:B------:R-:W1:Y:S01]  /*9250*/  SYNCS.PHASECHK.TRANS64.TRYWAIT P0, [R7+URZ], R4 ;  /* 0x00000004070075a7 */ /* 0x000e62000800017f */
[----:B------:R-:W-:-:S05]  /*9260*/  VIADD R2, R5, 0x1 ;  /* 0x0000000105027836 */ /* 0x000fca0000000000 */
[----:B------:R-:W-:-:S04]  /*9270*/  ISETP.NE.AND P1, PT, R2, 0x1c, PT ;  /* 0x0000001c0200780c */ /* 0x000fc80003f25270 */
[----:B0-----:R-:W-:Y:S02]  /*9280*/  SEL R3, RZ, 0x1, P1 ;  /* 0x00000001ff037807 */ /* 0x001fe40000800000 */
[----:B------:R-:W-:Y:S02]  /*9290*/  SEL R9, R2, RZ, P1 ;  /* 0x000000ff02097207 */ /* 0x000fe40000800000 */
[----:B------:R-:W-:-:S03]  /*92a0*/  LOP3.LUT R8, R8, R3, RZ, 0x3c, !PT ;  /* 0x0000000308087212 */ /* 0x000fc600078e3cff */
[----:B------:R-:W-:Y:S01]  /*92b0*/  IMAD R6, R9, 0x8, R0 ;  /* 0x0000000809067824 */ /* 0x000fe200078e0200 */
[----:B------:R-:W-:Y:S01]  /*92c0*/  SHF.L.U32 R5, R8, 0x1f, RZ ;  /* 0x0000001f08057819 */ /* 0x000fe200000006ff */
[----:B-1----:R-:W-:Y:S06]  /*92d0*/  @!P0 BRA `(.L_x_188) ;  /* 0x0000001000388947 */ /* 0x002fec0003800000 */
.L_x_223:
[----:B------:R-:W1:Y:S01]  /*92e0*/  SYNCS.PHASECHK.TRANS64.TRYWAIT P0, [R6+URZ], R5 ;  /* 0x00000005060075a7 */ /* 0x000e62000800017f */
[----:B------:R-:W-:-:S05]  /*92f0*/  VIADD R2, R9, 0x1 ;  /* 0x0000000109027836 */ /* 0x000fca0000000000 */
[----:B------:R-:W-:-:S04]  /*9300*/  ISETP.NE.AND P1, PT, R2, 0x1c, PT ;  /* 0x0000001c0200780c */ /* 0x000fc80003f25270 */
[----:B------:R-:W-:Y:S02]  /*9310*/  SEL R3, RZ, 0x1, P1 ;  /* 0x00000001ff037807 */ /* 0x000fe40000800000 */
[----:B0-----:R-:W-:Y:S02]  /*9320*/  SEL R7, R2, RZ, P1 ;  /* 0x000000ff02077207 */ /* 0x001fe40000800000 */
[----:B------:R-:W-:-:S03]  /*9330*/  LOP3.LUT R8, R8, R3, RZ, 0x3c, !PT ;  /* 0x0000000308087212 */ /* 0x000fc600078e3cff */
[----:B------:R-:W-:Y:S01]  /*9340*/  IMAD R9, R7, 0x8, R0 ;  /* 0x0000000807097824 */ /* 0x000fe200078e0200 */
[----:B------:R-:W-:Y:S01]  /*9350*/  SHF.L.U32 R4, R8, 0x1f, RZ ;  /* 0x0000001f08047819 */ /* 0x000fe200000006ff */
[----:B-1----:R-:W-:Y:S06]  /*9360*/  @!P0 BRA `(.L_x_189) ;  /* 0x0000001000288947 */ /* 0x002fec0003800000 */
.L_x_224:
[----:B------:R-:W1:Y:S01]  /*9370*/  SYNCS.PHASECHK.TRANS64.TRYWAIT P0, [R9+URZ], R4 ;  /* 0x00000004090075a7 */ /* 0x000e62000800017f */
[----:B------:R-:W-:-:S05]  /*9380*/  VIADD R2, R7, 0x1 ;  /* 0x0000000107027836 */ /* 0x000fca0000000000 */
[----:B------:R-:W-:-:S04]  /*9390*/  ISETP.NE.AND P1, PT, R2, 0x1c, PT ;  /* 0x0000001c0200780c */ /* 0x000fc80003f25270 */
[----:B------:R-:W-:Y:S02]  /*93a0*/  SEL R3, RZ, 0x1, P1 ;  /* 0x00000001ff037807 */ /* 0x000fe40000800000 */
[----:B------:R-:W-:Y:S02]  /*93b0*/  SEL R7, R2, RZ, P1 ;  /* 0x000000ff02077207 */ /* 0x000fe40000800000 */
[----:B------:R-:W-:-:S03]  /*93c0*/  LOP3.LUT R8, R8, R3, RZ, 0x3c, !PT ;  /* 0x0000000308087212 */ /* 0x000fc600078e3cff */
[----:B0-----:R-:W-:Y:S01]  /*93d0*/  IMAD R6, R7, 0x8, R0 ;  /* 0x0000000807067824 */ /* 0x001fe200078e0200 */
[----:B------:R-:W-:Y:S01]  /*93e0*/  SHF.L.U32 R5, R8, 0x1f, RZ ;  /* 0x0000001f08057819 */ /* 0x000fe200000006ff */
[----:B-1----:R-:W-:Y:S06]  /*93f0*/  @!P0 BRA `(.L_x_190) ;  /* 0x0000001000188947 */ /* 0x002fec0003800000 */
.L_x_225:
        /* <DEDUP_REMOVED lines=9> */
.L_x_226:
        /* <DEDUP_REMOVED lines=9> */
.L_x_227:
        /* <DEDUP_REMOVED lines=9> */
.L_x_228:
        /* <DEDUP_REMOVED lines=9> */
.L_x_229:
        /* <DEDUP_REMOVED lines=9> */
.L_x_230:
        /* <DEDUP_REMOVED lines=9> */
.L_x_231:
        /* <DEDUP_REMOVED lines=9> */
.L_x_232:
        /* <DEDUP_REMOVED lines=9> */
.L_x_233:
        /* <DEDUP_REMOVED lines=9> */
.L_x_234:
        /* <DEDUP_REMOVED lines=9> */
.L_x_235:
        /* <DEDUP_REMOVED lines=9> */
.L_x_236:
        /* <DEDUP_REMOVED lines=9> */
.L_x_237:
        /* <DEDUP_REMOVED lines=9> */
.L_x_238:
        /* <DEDUP_REMOVED lines=9> */
.L_x_239:
        /* <DEDUP_REMOVED lines=9> */
.L_x_240:
        /* <DEDUP_REMOVED lines=9> */
.L_x_241:
        /* <DEDUP_REMOVED lines=9> */
.L_x_242:
        /* <DEDUP_REMOVED lines=9> */
.L_x_243:
        /* <DEDUP_REMOVED lines=9> */
.L_x_244:
        /* <DEDUP_REMOVED lines=9> */
.L_x_245:
        /* <DEDUP_REMOVED lines=9> */
.L_x_246:
        /* <DEDUP_REMOVED lines=9> */
.L_x_247:
[----:B------:R-:W1:Y:S01]  /*a060*/  SYNCS.PHASECHK.TRANS64.TRYWAIT P0, [R6+URZ], R5 ;  /* 0x00000005060075a7 */ /* 0x000e62000800017f */
[----:B------:R-:W-:-:S05]  /*a070*/  VIADD R2, R7, 0x1 ;  /* 0x0000000107027836 */ /* 0x000fca0000000000 */
[----:B------:R-:W-:-:S04]  /*a080*/  ISETP.NE.AND P1, PT, R2, 0x1c, PT ;  /* 0x0000001c0200780c */ /* 0x000fc80003f25270 */
[----:B0-----:R-:W-:Y:S02]  /*a090*/  SEL R4, RZ, 0x1, P1 ;  /* 0x00000001ff047807 */ /* 0x001fe40000800000 */
[----:B------:R-:W-:Y:S02]  /*a0a0*/  SEL R3, R2, RZ, P1 ;  /* 0x000000ff02037207 */ /* 0x000fe40000800000 */
[----:B------:R-:W-:Y:S01]  /*a0b0*/  LOP3.LUT R4, R11, R4, RZ, 0x3c, !PT ;  /* 0x000000040b047212 */ /* 0x000fe200078e3cff */
[----:B-1----:R-:W-:Y:S06]  /*a0c0*/  @!P0 BRA `(.L_x_213) ;  /* 0x0000000800b08947 */ /* 0x002fec0003800000 */
.L_x_248:
[----:B------:R-:W-:Y:S01]  /*a0d0*/  IMAD R3, R3, 0x8, R0 ;  /* 0x0000000803037824 */ /* 0x000fe200078e0200 */
[----:B------:R-:W-:-:S07]  /*a0e0*/  SHF.L.U32 R0, R4, 0x1f, RZ ;  /* 0x0000001f04007819 */ /* 0x000fce00000006ff */
.L_x_214:
[----:B-1----:R1:W2:Y:S02]  /*a0f0*/  SYNCS.PHASECHK.TRANS64.TRYWAIT P0, [R3+URZ], R0 ;  /* 0x00000000030075a7 */ /* 0x0022a4000800017f */
[----:B--2---:R-:W-:Y:S05]  /*a100*/  @!P0 NANOSLEEP.SYNCS 0x989680 ;  /* 0x009896800000895d */ /* 0x004fea0003900000 */
[----:B------:R-:W2:Y:S02]  /*a110*/  @!P0 SYNCS.PHASECHK.TRANS64 P0, [R3+URZ], R0 ;  /* 0x00000000030085a7 */ /* 0x000ea4000800007f */
[----:B--2---:R-:W-:Y:S05]  /*a120*/  @!P0 BRA `(.L_x_214) ;  /* 0xfffffffc00f08947 */ /* 0x004fea000383ffff */
.L_x_185:
[----:B------:R-:W-:Y:S05]  /*a130*/  BSYNC B0 ;  /* 0x0000000000007941 */ /* 0x000fea0003800000 */
.L_x_184:
[----:B------:R-:W-:Y:S05]  /*a140*/  EXIT ;  /* 0x000000000000794d */ /* 0x000fea0003800000 */
.L_x_18:
[----:B-1----:R-:W-:-:S04]  /*a150*/  IMAD.U32 R11, RZ, RZ, UR6 ;  /* 0x00000006ff0b7e24 */ /* 0x002fc8000f8e00ff */
[----:B------:R1:W4:Y:S03]  /*a160*/  SYNCS.PHASECHK.TRANS64.TRYWAIT P0, [R11+URZ], R10 ;  /* 0x0000000a0b0075a7 */ /* 0x000326000800017f */
[----:B----4-:R-:W-:Y:S05]  /*a170*/  @!P0 NANOSLEEP.SYNCS 0x989680 ;  /* 0x009896800000895d */ /* 0x010fea0003900000 */
[----:B------:R-:W4:Y:S02]  /*a180*/  @!P0 SYNCS.PHASECHK.TRANS64 P0, [R11+URZ], R10 ;  /* 0x0000000a0b0085a7 */ /* 0x000f24000800007f */
[----:B----4-:R-:W-:Y:S05]  /*a190*/  @!P0 BRA `(.L_x_18) ;  /* 0xfffffffc00ec8947 */ /* 0x010fea000383ffff */
[----:B------:R-:W-:Y:S05]  /*a1a0*/  BRA `(.L_x_17) ;  /* 0xffffff7400b47947 */ /* 0x000fea000383ffff */
.L_x_24:
[----:B-1----:R-:W-:-:S04]  /*a1b0*/  IMAD.U32 R140, RZ, RZ, UR12 ;  /* 0x0000000cff8c7e24 */ /* 0x002fc8000f8e00ff */
[----:B------:R1:W4:Y:S03]  /*a1c0*/  SYNCS.PHASECHK.TRANS64.TRYWAIT P0, [R140+URZ], R11 ;  /* 0x0000000b8c0075a7 */ /* 0x000326000800017f */
[----:B----4-:R-:W-:Y:S05]  /*a1d0*/  @!P0 NANOSLEEP.SYNCS 0x989680 ;  /* 0x009896800000895d */ /* 0x010fea0003900000 */
[----:B------:R-:W4:Y:S02]  /*a1e0*/  @!P0 SYNCS.PHASECHK.TRANS64 P0, [R140+URZ], R11 ;  /* 0x0000000b8c0085a7 */ /* 0x000f24000800007f */
[----:B----4-:R-:W-:Y:S05]  /*a1f0*/  @!P0 BRA `(.L_x_24) ;  /* 0xfffffffc00ec8947 */ /* 0x010fea000383ffff */
[----:B------:R-:W-:Y:S05]  /*a200*/  BRA `(.L_x_23) ;  /* 0xffffff7c00e47947 */ /* 0x000fea000383ffff */
.L_x_171:
[----:B------:R-:W-:Y:S01]  /*a210*/  BSSY B1, `(.L_x_215) ;  /* 0x0000006000017945 */ /* 0x000fe20003800000 */
[----:B------:R-:W-:-:S07]  /*a220*/  IMAD.MOV.U32 R7, RZ, RZ, -0x1 ;  /* 0xffffffffff077424 */ /* 0x000fce00078e00ff */
[----:B------:R-:W-:Y:S05]  /*a230*/  WARPSYNC.COLLECTIVE R7, `(.L_x_216) ;  /* 0x00000000070c7348 */ /* 0x000fea0003c00000 */
[----:B------:R-:W-:Y:S02]  /*a240*/  ELECT P1, UR62, PT ;  /* 0x00000000003e782f */ /* 0x000fe40003820000 */
[----:B------:R-:W-:Y:S01]  /*a250*/  MOV R7, UR62 ;  /* 0x0000003e00077c02 */ /* 0x000fe20008000f00 */
[----:B------:R-:W-:Y:S10]  /*a260*/  ENDCOLLECTIVE ;  /* 0x000000000000791b */ /* 0x000ff40003800000 */
.L_x_216:
[----:B------:R-:W-:Y:S05]  /*a270*/  BSYNC B1 ;  /* 0x0000000000017941 */ /* 0x000fea0003800000 */
.L_x_215:
[----:B------:R-:W-:Y:S05]  /*a280*/  BRA `(.L_x_217) ;  /* 0xffffffe000ec7947 */ /* 0x000fea000383ffff */
.L_x_174:
[----:B-1----:R1:W2:Y:S02]  /*a290*/  SYNCS.PHASECHK.TRANS64.TRYWAIT P1, [R19+URZ+0xe0], R10 ;  /* 0x0000e00a130075a7 */ /* 0x0022a4000802017f */
[----:B--2---:R-:W-:Y:S05]  /*a2a0*/  @!P1 NANOSLEEP.SYNCS 0x989680 ;  /* 0x009896800000995d */ /* 0x004fea0003900000 */
[----:B------:R-:W2:Y:S02]  /*a2b0*/  @!P1 SYNCS.PHASECHK.TRANS64 P1, [R19+URZ+0xe0], R10 ;  /* 0x0000e00a130095a7 */ /* 0x000ea4000802007f */
[----:B--2---:R-:W-:Y:S05]  /*a2c0*/  @!P1 BRA `(.L_x_174) ;  /* 0xfffffffc00f09947 */ /* 0x004fea000383ffff */
[----:B------:R-:W-:Y:S05]  /*a2d0*/  BRA `(.L_x_218) ;  /* 0xffffffe400207947 */ /* 0x000fea000383ffff */
.L_x_183:
[----:B------:R-:W-:Y:S01]  /*a2e0*/  BSSY B0, `(.L_x_219) ;  /* 0x0000006000007945 */ /* 0x000fe20003800000 */
[----:B------:R-:W-:-:S07]  /*a2f0*/  IMAD.MOV.U32 R7, RZ, RZ, -0x1 ;  /* 0xffffffffff077424 */ /* 0x000fce00078e00ff */
[----:B------:R-:W-:Y:S05]  /*a300*/  WARPSYNC.COLLECTIVE R7, `(.L_x_220) ;  /* 0x00000000070c7348 */ /* 0x000fea0003c00000 */
[----:B------:R-:W-:Y:S02]  /*a310*/  ELECT P1, UR62, PT ;  /* 0x00000000003e782f */ /* 0x000fe40003820000 */
[----:B------:R-:W-:Y:S01]  /*a320*/  MOV R7, UR62 ;  /* 0x0000003e00077c02 */ /* 0x000fe20008000f00 */
[----:B------:R-:W-:Y:S10]  /*a330*/  ENDCOLLECTIVE ;  /* 0x000000000000791b */ /* 0x000ff40003800000 */
.L_x_220:
[----:B------:R-:W-:Y:S05]  /*a340*/  BSYNC B0 ;  /* 0x0000000000007941 */ /* 0x000fea0003800000 */
.L_x_219:
[----:B------:R-:W-:Y:S01]  /*a350*/  PLOP3.LUT P0, PT, P1, PT, PT, 0x80, 0x0 ;  /* 0x000000000000781c */ /* 0x000fe20000f0f070 */
[----:B------:R-:W-:-:S12]  /*a360*/  BRA `(.L_x_221) ;  /* 0xffffffec00647947 */ /* 0x000fd8000383ffff */
.L_x_187:
[----:B0-----:R0:W1:Y:S02]  /*a370*/  SYNCS.PHASECHK.TRANS64.TRYWAIT P0, [R6+URZ], R3 ;  /* 0x00000003060075a7 */ /* 0x001064000800017f */
[----:B-1----:R-:W-:Y:S05]  /*a380*/  @!P0 NANOSLEEP.SYNCS 0x989680 ;  /* 0x009896800000895d */ /* 0x002fea0003900000 */
[----:B------:R-:W1:Y:S02]  /*a390*/  @!P0 SYNCS.PHASECHK.TRANS64 P0, [R6+URZ], R3 ;  /* 0x00000003060085a7 */ /* 0x000e64000800007f */
[----:B-1----:R-:W-:Y:S05]  /*a3a0*/  @!P0 BRA `(.L_x_187) ;  /* 0xfffffffc00f08947 */ /* 0x002fea000383ffff */
[----:B------:R-:W-:Y:S05]  /*a3b0*/  BRA `(.L_x_222) ;  /* 0xffffffec00a47947 */ /* 0x000fea000383ffff */
.L_x_188:
[----:B0-----:R0:W1:Y:S02]  /*a3c0*/  SYNCS.PHASECHK.TRANS64.TRYWAIT P0, [R7+URZ], R4 ;  /* 0x00000004070075a7 */ /* 0x001064000800017f */
[----:B-1----:R-:W-:Y:S05]  /*a3d0*/  @!P0 NANOSLEEP.SYNCS 0x989680 ;  /* 0x009896800000895d */ /* 0x002fea0003900000 */
[----:B------:R-:W1:Y:S02]  /*a3e0*/  @!P0 SYNCS.PHASECHK.TRANS64 P0, [R7+URZ], R4 ;  /* 0x00000004070085a7 */ /* 0x000e64000800007f */
[----:B-1----:R-:W-:Y:S05]  /*a3f0*/  @!P0 BRA `(.L_x_188) ;  /* 0xfffffffc00f08947 */ /* 0x002fea000383ffff */
[----:B------:R-:W-:Y:S05]  /*a400*/  BRA `(.L_x_223) ;  /* 0xffffffec00b47947 */ /* 0x000fea000383ffff */
.L_x_189:
[----:B0-----:R0:W1:Y:S02]  /*a410*/  SYNCS.PHASECHK.TRANS64.TRYWAIT P0, [R6+URZ], R5 ;  /* 0x00000005060075a7 */ /* 0x001064000800017f */
[----:B-1----:R-:W-:Y:S05]  /*a420*/  @!P0 NANOSLEEP.SYNCS 0x989680 ;  /* 0x009896800000895d */ /* 0x002fea0003900000 */
[----:B------:R-:W1:Y:S02]  /*a430*/  @!P0 SYNCS.PHASECHK.TRANS64 P0, [R6+URZ], R5 ;  /* 0x00000005060085a7 */ /* 0x000e64000800007f */
[----:B-1----:R-:W-:Y:S05]  /*a440*/  @!P0 BRA `(.L_x_189) ;  /* 0xfffffffc00f08947 */ /* 0x002fea000383ffff */
[----:B------:R-:W-:Y:S05]  /*a450*/  BRA `(.L_x_224) ;  /* 0xffffffec00c47947 */ /* 0x000fea000383ffff */
.L_x_190:
[----:B0-----:R0:W1:Y:S02]  /*a460*/  SYNCS.PHASECHK.TRANS64.TRYWAIT P0, [R9+URZ], R4 ;  /* 0x00000004090075a7 */ /* 0x001064000800017f */
[----:B-1----:R-:W-:Y:S05]  /*a470*/  @!P0 NANOSLEEP.SYNCS 0x989680 ;  /* 0x009896800000895d */ /* 0x002fea0003900000 */
[----:B------:R-:W1:Y:S02]  /*a480*/  @!P0 SYNCS.PHASECHK.TRANS64 P0, [R9+URZ], R4 ;  /* 0x00000004090085a7 */ /* 0x000e64000800007f */
[----:B-1----:R-:W-:Y:S05]  /*a490*/  @!P0 BRA `(.L_x_190) ;  /* 0xfffffffc00f08947 */ /* 0x002fea000383ffff */
[----:B------:R-:W-:Y:S05]  /*a4a0*/  BRA `(.L_x_225) ;  /* 0xffffffec00d47947 */ /* 0x000fea000383ffff */
.L_x_191:
[----:B0-----:R0:W1:Y:S02]  /*a4b0*/  SYNCS.PHASECHK.TRANS64.TRYWAIT P0, [R6+URZ], R5 ;  /* 0x00000005060075a7 */ /* 0x001064000800017f */
[----:B-1----:R-:W-:Y:S05]  /*a4c0*/  @!P0 NANOSLEEP.SYNCS 0x989680 ;  /* 0x009896800000895d */ /* 0x002fea0003900000 */
[----:B------:R-:W1:Y:S02]  /*a4d0*/  @!P0 SYNCS.PHASECHK.TRANS64 P0, [R6+URZ], R5 ;  /* 0x00000005060085a7 */ /* 0x000e64000800007f */
[----:B-1----:R-:W-:Y:S05]  /*a4e0*/  @!P0 BRA `(.L_x_191) ;  /* 0xfffffffc00f08947 */ /* 0x002fea000383ffff */
[----:B------:R-:W-:Y:S05]  /*a4f0*/  BRA `(.L_x_226) ;  /* 0xffffffec00e47947 */ /* 0x000fea000383ffff */
.L_x_192:
[----:B0-----:R0:W1:Y:S02]  /*a500*/  SYNCS.PHASECHK.TRANS64.TRYWAIT P0, [R9+URZ], R4 ;  /* 0x00000004090075a7 */ /* 0x001064000800017f */
[----:B-1----:R-:W-:Y:S05]  /*a510*/  @!P0 NANOSLEEP.SYNCS 0x989680 ;  /* 0x009896800000895d */ /* 0x002fea0003900000 */
[----:B------:R-:W1:Y:S02]  /*a520*/  @!P0 SYNCS.PHASECHK.TRANS64 P0, [R9+URZ], R4 ;  /* 0x00000004090085a7 */ /* 0x000e64000800007f */
[----:B-1----:R-:W-:Y:S05]  /*a530*/  @!P0 BRA `(.L_x_192) ;  /* 0xfffffffc00f08947 */ /* 0x002fea000383ffff */
[----:B------:R-:W-:Y:S05]  /*a540*/  BRA `(.L_x_227) ;  /* 0xffffffec00f47947 */ /* 0x000fea000383ffff */
.L_x_193:
[----:B0-----:R0:W1:Y:S02]  /*a550*/  SYNCS.PHASECHK.TRANS64.TRYWAIT P0, [R6+URZ], R5 ;  /* 0x00000005060075a7 */ /* 0x001064000800017f */
[----:B-1----:R-:W-:Y:S05]  /*a560*/  @!P0 NANOSLEEP.SYNCS 0x989680 ;  /* 0x009896800000895d */ /* 0x002fea0003900000 */
[----:B------:R-:W1:Y:S02]  /*a570*/  @!P0 SYNCS.PHASECHK.TRANS64 P0, [R6+URZ], R5 ;  /* 0x00000005060085a7 */ /* 0x000e64000800007f */
[----:B-1----:R-:W-:Y:S05]  /*a580*/  @!P0 BRA `(.L_x_193) ;  /* 0xfffffffc00f08947 */ /* 0x002fea000383ffff */
[----:B------:R-:W-:Y:S05]  /*a590*/  BRA `(.L_x_228) ;  /* 0xfffffff000047947 */ /* 0x000fea000383ffff */
.L_x_194:
[----:B0-----:R0:W1:Y:S02]  /*a5a0*/  SYNCS.PHASECHK.TRANS64.TRYWAIT P0, [R9+URZ], R4 ;  /* 0x00000004090075a7 */ /* 0x001064000800017f */
[----:B-1----:R-:W-:Y:S05]  /*a5b0*/  @!P0 NANOSLEEP.SYNCS 0x989680 ;  /* 0x009896800000895d */ /* 0x002fea0003900000 */
[----:B------:R-:W1:Y:S02]  /*a5c0*/  @!P0 SYNCS.PHASECHK.TRANS64 P0, [R9+URZ], R4 ;  /* 0x00000004090085a7 */ /* 0x000e64000800007f */
[----:B-1----:R-:W-:Y:S05]  /*a5d0*/  @!P0 BRA `(.L_x_194) ;  /* 0xfffffffc00f08947 */ /* 0x002fea000383ffff */
[----:B------:R-:W-:Y:S05]  /*a5e0*/  BRA `(.L_x_229) ;  /* 0xfffffff000147947 */ /* 0x000fea000383ffff */
.L_x_195:
[----:B0-----:R0:W1:Y:S02]  /*a5f0*/  SYNCS.PHASECHK.TRANS64.TRYWAIT P0, [R6+URZ], R5 ;  /* 0x00000005060075a7 */ /* 0x001064000800017f */
[----:B-1----:R-:W-:Y:S05]  /*a600*/  @!P0 NANOSLEEP.SYNCS 0x989680 ;  /* 0x009896800000895d */ /* 0x002fea0003900000 */
[----:B------:R-:W1:Y:S02]  /*a610*/  @!P0 SYNCS.PHASECHK.TRANS64 P0, [R6+URZ], R5 ;  /* 0x00000005060085a7 */ /* 0x000e64000800007f */
[----:B-1----:R-:W-:Y:S05]  /*a620*/  @!P0 BRA `(.L_x_195) ;  /* 0xfffffffc00f08947 */ /* 0x002fea000383ffff */
[----:B------:R-:W-:Y:S05]  /*a630*/  BRA `(.L_x_230) ;  /* 0xfffffff000247947 */ /* 0x000fea000383ffff */
.L_x_196:
[----:B0-----:R0:W1:Y:S02]  /*a640*/  SYNCS.PHASECHK.TRANS64.TRYWAIT P0, [R9+URZ], R4 ;  /* 0x00000004090075a7 */ /* 0x001064000800017f */
[----:B-1----:R-:W-:Y:S05]  /*a650*/  @!P0 NANOSLEEP.SYNCS 0x989680 ;  /* 0x009896800000895d */ /* 0x002fea0003900000 */
[----:B------:R-:W1:Y:S02]  /*a660*/  @!P0 SYNCS.PHASECHK.TRANS64 P0, [R9+URZ], R4 ;  /* 0x00000004090085a7 */ /* 0x000e64000800007f */
[----:B-1----:R-:W-:Y:S05]  /*a670*/  @!P0 BRA `(.L_x_196) ;  /* 0xfffffffc00f08947 */ /* 0x002fea000383ffff */
[----:B------:R-:W-:Y:S05]  /*a680*/  BRA `(.L_x_231) ;  /* 0xfffffff000347947 */ /* 0x000fea000383ffff */
.L_x_197:
[----:B0-----:R0:W1:Y:S02]  /*a690*/  SYNCS.PHASECHK.TRANS64.TRYWAIT P0, [R6+URZ], R5 ;  /* 0x00000005060075a7 */ /* 0x001064000800017f */
[----:B-1----:R-:W-:Y:S05]  /*a6a0*/  @!P0 NANOSLEEP.SYNCS 0x989680 ;  /* 0x009896800000895d */ /* 0x002fea0003900000 */
[----:B------:R-:W1:Y:S02]  /*a6b0*/  @!P0 SYNCS.PHASECHK.TRANS64 P0, [R6+URZ], R5 ;  /* 0x00000005060085a7 */ /* 0x000e64000800007f */
[----:B-1----:R-:W-:Y:S05]  /*a6c0*/  @!P0 BRA `(.L_x_197) ;  /* 0xfffffffc00f08947 */ /* 0x002fea000383ffff */
[----:B------:R-:W-:Y:S05]  /*a6d0*/  BRA `(.L_x_232) ;  /* 0xfffffff000447947 */ /* 0x000fea000383ffff */
.L_x_198:
[----:B0-----:R0:W1:Y:S02]  /*a6e0*/  SYNCS.PHASECHK.TRANS64.TRYWAIT P0, [R9+URZ], R4 ;  /* 0x00000004090075a7 */ /* 0x001064000800017f */
[----:B-1----:R-:W-:Y:S05]  /*a6f0*/  @!P0 NANOSLEEP.SYNCS 0x989680 ;  /* 0x009896800000895d */ /* 0x002fea0003900000 */
[----:B------:R-:W1:Y:S02]  /*a700*/  @!P0 SYNCS.PHASECHK.TRANS64 P0, [R9+URZ], R4 ;  /* 0x00000004090085a7 */ /* 0x000e64000800007f */
[----:B-1----:R-:W-:Y:S05]  /*a710*/  @!P0 BRA `(.L_x_198) ;  /* 0xfffffffc00f08947 */ /* 0x002fea000383ffff */
[----:B------:R-:W-:Y:S05]  /*a720*/  BRA `(.L_x_233) ;  /* 0xfffffff000547947 */ /* 0x000fea000383ffff */
.L_x_199:
[----:B0-----:R0:W1:Y:S02]  /*a730*/  SYNCS.PHASECHK.TRANS64.TRYWAIT P0, [R6+URZ], R5 ;  /* 0x00000005060075a7 */ /* 0x001064000800017f */
[----:B-1----:R-:W-:Y:S05]  /*a740*/  @!P0 NANOSLEEP.SYNCS 0x989680 ;  /* 0x009896800000895d */ /* 0x002fea0003900000 */
[----:B------:R-:W1:Y:S02]  /*a750*/  @!P0 SYNCS.PHASECHK.TRANS64 P0, [R6+URZ], R5 ;  /* 0x00000005060085a7 */ /* 0x000e64000800007f */
[----:B-1----:R-:W-:Y:S05]  /*a760*/  @!P0 BRA `(.L_x_199) ;  /* 0xfffffffc00f08947 */ /* 0x002fea000383ffff */
[----:B------:R-:W-:Y:S05]  /*a770*/  BRA `(.L_x_234) ;  /* 0xfffffff000647947 */ /* 0x000fea000383ffff */
.L_x_200:
[----:B0-----:R0:W1:Y:S02]  /*a780*/  SYNCS.PHASECHK.TRANS64.TRYWAIT P0, [R9+URZ], R4 ;  /* 0x00000004090075a7 */ /* 0x001064000800017f */
[----:B-1----:R-:W-:Y:S05]  /*a790*/  @!P0 NANOSLEEP.SYNCS 0x989680 ;  /* 0x009896800000895d */ /* 0x002fea0003900000 */
[----:B------:R-:W1:Y:S02]  /*a7a0*/  @!P0 SYNCS.PHASECHK.TRANS64 P0, [R9+URZ], R4 ;  /* 0x00000004090085a7 */ /* 0x000e64000800007f */
[----:B-1----:R-:W-:Y:S05]  /*a7b0*/  @!P0 BRA `(.L_x_200) ;  /* 0xfffffffc00f08947 */ /* 0x002fea000383ffff */
[----:B------:R-:W-:Y:S05]  /*a7c0*/  BRA `(.L_x_235) ;  /* 0xfffffff000747947 */ /* 0x000fea000383ffff */
.L_x_201:
[----:B0-----:R0:W1:Y:S02]  /*a7d0*/  SYNCS.PHASECHK.TRANS64.TRYWAIT P0, [R6+URZ], R5 ;  /* 0x00000005060075a7 */ /* 0x001064000800017f */
[----:B-1----:R-:W-:Y:S05]  /*a7e0*/  @!P0 NANOSLEEP.SYNCS 0x989680 ;  /* 0x009896800000895d */ /* 0x002fea0003900000 */
[----:B------:R-:W1:Y:S02]  /*a7f0*/  @!P0 SYNCS.PHASECHK.TRANS64 P0, [R6+URZ], R5 ;  /* 0x00000005060085a7 */ /* 0x000e64000800007f */
[----:B-1----:R-:W-:Y:S05]  /*a800*/  @!P0 BRA `(.L_x_201) ;  /* 0xfffffffc00f08947 */ /* 0x002fea000383ffff */
[----:B------:R-:W-:Y:S05]  /*a810*/  BRA `(.L_x_236) ;  /* 0xfffffff000847947 */ /* 0x000fea000383ffff */
.L_x_202:
[----:B0-----:R0:W1:Y:S02]  /*a820*/  SYNCS.PHASECHK.TRANS64.TRYWAIT P0, [R9+URZ], R4 ;  /* 0x00000004090075a7 */ /* 0x001064000800017f */
[----:B-1----:R-:W-:Y:S05]  /*a830*/  @!P0 NANOSLEEP.SYNCS 0x989680 ;  /* 0x009896800000895d */ /* 0x002fea0003900000 */
[----:B------:R-:W1:Y:S02]  /*a840*/  @!P0 SYNCS.PHASECHK.TRANS64 P0, [R9+URZ], R4 ;  /* 0x00000004090085a7 */ /* 0x000e64000800007f */
[----:B-1----:R-:W-:Y:S05]  /*a850*/  @!P0 BRA `(.L_x_202) ;  /* 0xfffffffc00f08947 */ /* 0x002fea000383ffff */
[----:B------:R-:W-:Y:S05]  /*a860*/  BRA `(.L_x_237) ;  /* 0xfffffff000947947 */ /* 0x000fea000383ffff */
.L_x_203:
[----:B0-----:R0:W1:Y:S02]  /*a870*/  SYNCS.PHASECHK.TRANS64.TRYWAIT P0, [R6+URZ], R5 ;  /* 0x00000005060075a7 */ /* 0x001064000800017f */
[----:B-1----:R-:W-:Y:S05]  /*a880*/  @!P0 NANOSLEEP.SYNCS 0x989680 ;  /* 0x009896800000895d */ /* 0x002fea0003900000 */
[----:B------:R-:W1:Y:S02]  /*a890*/  @!P0 SYNCS.PHASECHK.TRANS64 P0, [R6+URZ], R5 ;  /* 0x00000005060085a7 */ /* 0x000e64000800007f */
[----:B-1----:R-:W-:Y:S05]  /*a8a0*/  @!P0 BRA `(.L_x_203) ;  /* 0xfffffffc00f08947 */ /* 0x002fea000383ffff */
[----:B------:R-:W-:Y:S05]  /*a8b0*/  BRA `(.L_x_238) ;  /* 0xfffffff000a47947 */ /* 0x000fea000383ffff */
.L_x_204:
[----:B0-----:R0:W1:Y:S02]  /*a8c0*/  SYNCS.PHASECHK.TRANS64.TRYWAIT P0, [R9+URZ], R4 ;  /* 0x00000004090075a7 */ /* 0x001064000800017f */
[----:B-1----:R-:W-:Y:S05]  /*a8d0*/  @!P0 NANOSLEEP.SYNCS 0x989680 ;  /* 0x009896800000895d */ /* 0x002fea0003900000 */
[----:B------:R-:W1:Y:S02]  /*a8e0*/  @!P0 SYNCS.PHASECHK.TRANS64 P0, [R9+URZ], R4 ;  /* 0x00000004090085a7 */ /* 0x000e64000800007f */
[----:B-1----:R-:W-:Y:S05]  /*a8f0*/  @!P0 BRA `(.L_x_204) ;  /* 0xfffffffc00f08947 */ /* 0x002fea000383ffff */
[----:B------:R-:W-:Y:S05]  /*a900*/  BRA `(.L_x_239) ;  /* 0xfffffff000b47947 */ /* 0x000fea000383ffff */
.L_x_205:
[----:B0-----:R0:W1:Y:S02]  /*a910*/  SYNCS.PHASECHK.TRANS64.TRYWAIT P0, [R6+URZ], R5 ;  /* 0x00000005060075a7 */ /* 0x001064000800017f */
[----:B-1----:R-:W-:Y:S05]  /*a920*/  @!P0 NANOSLEEP.SYNCS 0x989680 ;  /* 0x009896800000895d */ /* 0x002fea0003900000 */
[----:B------:R-:W1:Y:S02]  /*a930*/  @!P0 SYNCS.PHASECHK.TRANS64 P0, [R6+URZ], R5 ;  /* 0x00000005060085a7 */ /* 0x000e64000800007f */
[----:B-1----:R-:W-:Y:S05]  /*a940*/  @!P0 BRA `(.L_x_205) ;  /* 0xfffffffc00f08947 */ /* 0x002fea000383ffff */
[----:B------:R-:W-:Y:S05]  /*a950*/  BRA `(.L_x_240) ;  /* 0xfffffff000c47947 */ /* 0x000fea000383ffff */
.L_x_206:
[----:B0-----:R0:W1:Y:S02]  /*a960*/  SYNCS.PHASECHK.TRANS64.TRYWAIT P0, [R9+URZ], R4 ;  /* 0x00000004090075a7 */ /* 0x001064000800017f */
[----:B-1----:R-:W-:Y:S05]  /*a970*/  @!P0 NANOSLEEP.SYNCS 0x989680 ;  /* 0x009896800000895d */ /* 0x002fea0003900000 */
[----:B------:R-:W1:Y:S02]  /*a980*/  @!P0 SYNCS.PHASECHK.TRANS64 P0, [R9+URZ], R4 ;  /* 0x00000004090085a7 */ /* 0x000e64000800007f */
[----:B-1----:R-:W-:Y:S05]  /*a990*/  @!P0 BRA `(.L_x_206) ;  /* 0xfffffffc00f08947 */ /* 0x002fea000383ffff */
[----:B------:R-:W-:Y:S05]  /*a9a0*/  BRA `(.L_x_241) ;  /* 0xfffffff000d47947 */ /* 0x000fea000383ffff */
.L_x_207:
[----:B0-----:R0:W1:Y:S02]  /*a9b0*/  SYNCS.PHASECHK.TRANS64.TRYWAIT P0, [R6+URZ], R5 ;  /* 0x00000005060075a7 */ /* 0x001064000800017f */
[----:B-1----:R-:W-:Y:S05]  /*a9c0*/  @!P0 NANOSLEEP.SYNCS 0x989680 ;  /* 0x009896800000895d */ /* 0x002fea0003900000 */
[----:B------:R-:W1:Y:S02]  /*a9d0*/  @!P0 SYNCS.PHASECHK.TRANS64 P0, [R6+URZ], R5 ;  /* 0x00000005060085a7 */ /* 0x000e64000800007f */
[----:B-1----:R-:W-:Y:S05]  /*a9e0*/  @!P0 BRA `(.L_x_207) ;  /* 0xfffffffc00f08947 */ /* 0x002fea000383ffff */
[----:B------:R-:W-:Y:S05]  /*a9f0*/  BRA `(.L_x_242) ;  /* 0xfffffff000e47947 */ /* 0x000fea000383ffff */
.L_x_208:
[----:B0-----:R0:W1:Y:S02]  /*aa00*/  SYNCS.PHASECHK.TRANS64.TRYWAIT P0, [R9+URZ], R4 ;  /* 0x00000004090075a7 */ /* 0x001064000800017f */
[----:B-1----:R-:W-:Y:S05]  /*aa10*/  @!P0 NANOSLEEP.SYNCS 0x989680 ;  /* 0x009896800000895d */ /* 0x002fea0003900000 */
[----:B------:R-:W1:Y:S02]  /*aa20*/  @!P0 SYNCS.PHASECHK.TRANS64 P0, [R9+URZ], R4 ;  /* 0x00000004090085a7 */ /* 0x000e64000800007f */
[----:B-1----:R-:W-:Y:S05]  /*aa30*/  @!P0 BRA `(.L_x_208) ;  /* 0xfffffffc00f08947 */ /* 0x002fea000383ffff */
[----:B------:R-:W-:Y:S05]  /*aa40*/  BRA `(.L_x_243) ;  /* 0xfffffff000f47947 */ /* 0x000fea000383ffff */
.L_x_209:
[----:B0-----:R0:W1:Y:S02]  /*aa50*/  SYNCS.PHASECHK.TRANS64.TRYWAIT P0, [R6+URZ], R5 ;  /* 0x00000005060075a7 */ /* 0x001064000800017f */
[----:B-1----:R-:W-:Y:S05]  /*aa60*/  @!P0 NANOSLEEP.SYNCS 0x989680 ;  /* 0x009896800000895d */ /* 0x002fea0003900000 */
[----:B------:R-:W1:Y:S02]  /*aa70*/  @!P0 SYNCS.PHASECHK.TRANS64 P0, [R6+URZ], R5 ;  /* 0x00000005060085a7 */ /* 0x000e64000800007f */
[----:B-1----:R-:W-:Y:S05]  /*aa80*/  @!P0 BRA `(.L_x_209) ;  /* 0xfffffffc00f08947 */ /* 0x002fea000383ffff */
[----:B------:R-:W-:Y:S05]  /*aa90*/  BRA `(.L_x_244) ;  /* 0xfffffff400047947 */ /* 0x000fea000383ffff */
.L_x_210:
[----:B0-----:R0:W1:Y:S02]  /*aaa0*/  SYNCS.PHASECHK.TRANS64.TRYWAIT P0, [R9+URZ], R4 ;  /* 0x00000004090075a7 */ /* 0x001064000800017f */
[----:B-1----:R-:W-:Y:S05]  /*aab0*/  @!P0 NANOSLEEP.SYNCS 0x989680 ;  /* 0x009896800000895d */ /* 0x002fea0003900000 */
[----:B------:R-:W1:Y:S02]  /*aac0*/  @!P0 SYNCS.PHASECHK.TRANS64 P0, [R9+URZ], R4 ;  /* 0x00000004090085a7 */ /* 0x000e64000800007f */
[----:B-1----:R-:W-:Y:S05]  /*aad0*/  @!P0 BRA `(.L_x_210) ;  /* 0xfffffffc00f08947 */ /* 0x002fea000383ffff */
[----:B------:R-:W-:Y:S05]  /*aae0*/  BRA `(.L_x_245) ;  /* 0xfffffff400147947 */ /* 0x000fea000383ffff */
.L_x_211:
[----:B0-----:R0:W1:Y:S02]  /*aaf0*/  SYNCS.PHASECHK.TRANS64.TRYWAIT P0, [R6+URZ], R5 ;  /* 0x00000005060075a7 */ /* 0x001064000800017f */
[----:B-1----:R-:W-:Y:S05]  /*ab00*/  @!P0 NANOSLEEP.SYNCS 0x989680 ;  /* 0x009896800000895d */ /* 0x002fea0003900000 */
[----:B------:R-:W1:Y:S02]  /*ab10*/  @!P0 SYNCS.PHASECHK.TRANS64 P0, [R6+URZ], R5 ;  /* 0x00000005060085a7 */ /* 0x000e64000800007f */
[----:B-1----:R-:W-:Y:S05]  /*ab20*/  @!P0 BRA `(.L_x_211) ;  /* 0xfffffffc00f08947 */ /* 0x002fea000383ffff */
[----:B------:R-:W-:Y:S05]  /*ab30*/  BRA `(.L_x_246) ;  /* 0xfffffff400247947 */ /* 0x000fea000383ffff */
.L_x_212:
[----:B0-----:R0:W1:Y:S02]  /*ab40*/  SYNCS.PHASECHK.TRANS64.TRYWAIT P0, [R9+URZ], R4 ;  /* 0x00000004090075a7 */ /* 0x001064000800017f */
[----:B-1----:R-:W-:Y:S05]  /*ab50*/  @!P0 NANOSLEEP.SYNCS 0x989680 ;  /* 0x009896800000895d */ /* 0x002fea0003900000 */
[----:B------:R-:W1:Y:S02]  /*ab60*/  @!P0 SYNCS.PHASECHK.TRANS64 P0, [R9+URZ], R4 ;  /* 0x00000004090085a7 */ /* 0x000e64000800007f */
[----:B-1----:R-:W-:Y:S05]  /*ab70*/  @!P0 BRA `(.L_x_212) ;  /* 0xfffffffc00f08947 */ /* 0x002fea000383ffff */
[----:B------:R-:W-:Y:S05]  /*ab80*/  BRA `(.L_x_247) ;  /* 0xfffffff400347947 */ /* 0x000fea000383ffff */
.L_x_213:
[----:B0-----:R0:W1:Y:S02]  /*ab90*/  SYNCS.PHASECHK.TRANS64.TRYWAIT P0, [R6+URZ], R5 ;  /* 0x00000005060075a7 */ /* 0x001064000800017f */
[----:B-1----:R-:W-:Y:S05]  /*aba0*/  @!P0 NANOSLEEP.SYNCS 0x989680 ;  /* 0x009896800000895d */ /* 0x002fea0003900000 */
[----:B------:R-:W1:Y:S02]  /*abb0*/  @!P0 SYNCS.PHASECHK.TRANS64 P0, [R6+URZ], R5 ;  /* 0x00000005060085a7 */ /* 0x000e64000800007f */
[----:B-1----:R-:W-:Y:S05]  /*abc0*/  @!P0 BRA `(.L_x_213) ;  /* 0xfffffffc00f08947 */ /* 0x002fea000383ffff */
[----:B------:R-:W-:Y:S05]  /*abd0*/  BRA `(.L_x_248) ;  /* 0xfffffff4003c7947 */ /* 0x000fea000383ffff */
.L_x_249:
[----:B------:R-:W-:-:S00]  /*abe0*/  BRA `(.L_x_249) ;  /* 0xfffffffc00fc7947 */ /* 0x000fc0000383ffff */
[----:B------:R-:W-:-:S00]  /*abf0*/  NOP ;  /* 0x0000000000007918 */ /* 0x000fc00000000000 */
        /* <DEDUP_REMOVED lines=8> */
.L_x_250:


//--------------------- .nv.shared._ZN7cutlass13device_kernelINS_4gemm6kernel13GemmUniversalIN4cute5tupleIJiiiiEEENS1_10collective13CollectiveMmaINS1_37MainloopSm90TmaGmmaWarpSpecializedFP8ILi28ENS5_IJNS4_1CILi1EEESB_SB_EEENS1_35KernelTmaWarpSpecializedCooperativeEEENS5_IJNSA_ILi128EEESF_NSA_ILi32EEEEEENS_12float_e5m2_tENS5_IJlSB_lEEESI_SJ_NS4_8TiledMMAINS4_8MMA_AtomIJNS4_4SM904GMMA31MMA_64x128x32_F32E5M2E5M2_SS_TNILNSN_7ScaleInE1ELSP_1EEEEEENS4_6LayoutINS5_IJNSA_ILi2EEESB_SB_EEENS5_IJSB_NSA_ILi0EEESV_EEEEENS5_IJNS4_10UnderscoreESY_SY_EEEEENS4_13SM90_TMA_LOADENS4_14ComposedLayoutINS4_7SwizzleILi1ELi4ELi3EEENS4_18smem_ptr_flag_bitsILi8EEENSS_INS5_IJNSA_ILi8EEESG_EEENS5_IJSG_SB_EEEEEEEvNS4_8identityES11_S1B_vS1C_EENS_8epilogue10collective6detail29Sm90TmaWarpSpecializedAdapterINS1F_15DefaultEpilogueISI_SJ_SJ_NS1E_6thread17LinearCombinationISI_Li1EffLNS1J_9ScaleType4KindE0ELNS_15FloatRoundStyleE2ESI_EENS1_15EpilogueDefaultEEEEEvvEEEEvNT_6ParamsE --------------------------
	.section	.nv.shared._ZN7cutlass13device_kernelINS_4gemm6kernel13GemmUniversalIN4cute5tupleIJiiiiEEENS1_10collective13CollectiveMmaINS1_37MainloopSm90TmaGmmaWarpSpecializedFP8ILi28ENS5_IJNS4_1CILi1EEESB_SB_EEENS1_35KernelTmaWarpSpecializedCooperativeEEENS5_IJNSA_ILi128EEESF_NSA_ILi32EEEEEENS_12float_e5m2_tENS5_IJlSB_lEEESI_SJ_NS4_8TiledMMAINS4_8MMA_AtomIJNS4_4SM904GMMA31MMA_64x128x32_F32E5M2E5M2_SS_TNILNSN_7ScaleInE1ELSP_1EEEEEENS4_6LayoutINS5_IJNSA_ILi2EEESB_SB_EEENS5_IJSB_NSA_ILi0EEESV_EEEEENS5_IJNS4_10UnderscoreESY_SY_EEEEENS4_13SM90_TMA_LOADENS4_14ComposedLayoutINS4_7SwizzleILi1ELi4ELi3EEENS4_18smem_ptr_flag_bitsILi8EEENSS_INS5_IJNSA_ILi8EEESG_EEENS5_IJSG_SB_EEEEEEEvNS4_8identityES11_S1B_vS1C_EENS_8epilogue10collective6detail29Sm90TmaWarpSpecializedAdapterINS1F_15DefaultEpilogueISI_SJ_SJ_NS1E_6thread17LinearCombinationISI_Li1EffLNS1J_9ScaleType4KindE0ELNS_15FloatRoundStyleE2ESI_EENS1_15EpilogueDefaultEEEEEvvEEEEvNT_6ParamsE,"aw",@nobits
	.sectionflags	@""
	.align	16
	.zero		1024


//--------------------- .nv.shared.reserved.0     --------------------------
	.section	.nv.shared.reserved.0,"aw",@nobits
	.weak		__nv_reservedSMEM_offset_0_alias
	.size		__nv_reservedSMEM_offset_0_alias, 0, 0
	.other		__nv_reservedSMEM_offset_0_alias,@"STO_CUDA_RESERVED_SHARED STV_DEFAULT"
__nv_reservedSMEM_offset_0_alias:
	.zero		0


//--------------------- .nv.global                --------------------------
	.section	.nv.global,"aw",@nobits
.nv.global:
	.type		_ZN40_INTERNAL_5797d42a_4_k_cu_fc3503e9_281504cute1_E,@object
	.size		_ZN40_INTERNAL_5797d42a_4_k_cu_fc3503e9_281504cute1_E,(_ZN40_INTERNAL_5797d42a_4_k_cu_fc3503e9_281504cuda3std3__45__cpo6cbeginE - _ZN40_INTERNAL_5797d42a_4_k_cu_fc3503e9_281504cute1_E)
_ZN40_INTERNAL_5797d42a_4_k_cu_fc3503e9_281504cute1_E:
	.zero		1
	.type		_ZN40_INTERNAL_5797d42a_4_k_cu_fc3503e9_281504cuda3std3__45__cpo6cbeginE,@object
	.size		_ZN40_INTERNAL_5797d42a_4_k_cu_fc3503e9_281504cuda3std3__45__cpo6cbeginE,(_ZN40_INTERNAL_5797d42a_4_k_cu_fc3503e9_281504cuda3std3__48in_placeE - _ZN40_INTERNAL_5797d42a_4_k_cu_fc3503e9_281504cuda3std3__45__cpo6cbeginE)
_ZN40_INTERNAL_5797d42a_4_k_cu_fc3503e9_281504cuda3std3__45__cpo6cbeginE:
	.zero		1
	.type		_ZN40_INTERNAL_5797d42a_4_k_cu_fc3503e9_281504cuda3std3__48in_placeE,@object
	.size		_ZN40_INTERNAL_5797d42a_4_k_cu_fc3503e9_281504cuda3std3__48in_placeE,(_ZN40_INTERNAL_5797d42a_4_k_cu_fc3503e9_281504cuda3std6ranges3__45__cpo9iter_moveE - _ZN40_INTERNAL_5797d42a_4_k_cu_fc3503e9_281504cuda3std3__48in_placeE)
_ZN40_INTERNAL_5797d42a_4_k_cu_fc3503e9_281504cuda3std3__48in_placeE:
	.zero		1
	.type		_ZN40_INTERNAL_5797d42a_4_k_cu_fc3503e9_281504cuda3std6ranges3__45__cpo9iter_moveE,@object
	.size		_ZN40_INTERNAL_5797d42a_4_k_cu_fc3503e9_281504cuda3std6ranges3__45__cpo9iter_moveE,(_ZN40_INTERNAL_5797d42a_4_k_cu_fc3503e9_281504cuda3std3__45__cpo5beginE - _ZN40_INTERNAL_5797d42a_4_k_cu_fc3503e9_281504cuda3std6ranges3__45__cpo9iter_moveE)
_ZN40_INTERNAL_5797d42a_4_k_cu_fc3503e9_281504cuda3std6ranges3__45__cpo9iter_moveE:
	.zero		1
	.type		_ZN40_INTERNAL_5797d42a_4_k_cu_fc3503e9_281504cuda3std3__45__cpo5beginE,@object
	.size		_ZN40_INTERNAL_5797d42a_4_k_cu_fc3503e9_281504cuda3std3__45__cpo5beginE,(_ZN40_INTERNAL_5797d42a_4_k_cu_fc3503e9_281504cuda3std3__442_GLOBAL__N__5797d42a_4_k_cu_fc3503e9_281506ignoreE - _ZN40_INTERNAL_5797d42a_4_k_cu_fc3503e9_281504cuda3std3__45__cpo5beginE)
_ZN40_INTERNAL_5797d42a_4_k_cu_fc3503e9_281504cuda3std3__45__cpo5beginE:
	.zero		1
	.type		_ZN40_INTERNAL_5797d42a_4_k_cu_fc3503e9_281504cuda3std3__442_GLOBAL__N__5797d42a_4_k_cu_fc3503e9_281506ignoreE,@object
	.size		_ZN40_INTERNAL_5797d42a_4_k_cu_fc3503e9_281504cuda3std3__442_GLOBAL__N__5797d42a_4_k_cu_fc3503e9_281506ignoreE,(_ZN40_INTERNAL_5797d42a_4_k_cu_fc3503e9_281504cute7productE - _ZN40_INTERNAL_5797d42a_4_k_cu_fc3503e9_281504cuda3std3__442_GLOBAL__N__5797d42a_4_k_cu_fc3503e9_281506ignoreE)
_ZN40_INTERNAL_5797d42a_4_k_cu_fc3503e9_281504cuda3std3__442_GLOBAL__N__5797d42a_4_k_cu_fc3503e9_281506ignoreE:
	.zero		1
	.type		_ZN40_INTERNAL_5797d42a_4_k_cu_fc3503e9_281504cute7productE,@object
	.size		_ZN40_INTERNAL_5797d42a_4_k_cu_fc3503e9_281504cute7productE,(_ZN40_INTERNAL_5797d42a_4_k_cu_fc3503e9_281504cuda3std3__45__cpo3endE - _ZN40_INTERNAL_5797d42a_4_k_cu_fc3503e9_281504cute7productE)
_ZN40_INTERNAL_5797d42a_4_k_cu_fc3503e9_281504cute7productE:
	.zero		1
	.type		_ZN40_INTERNAL_5797d42a_4_k_cu_fc3503e9_281504cuda3std3__45__cpo3endE,@object
	.size		_ZN40_INTERNAL_5797d42a_4_k_cu_fc3503e9_281504cuda3std3__45__cpo3endE,(_ZN40_INTERNAL_5797d42a_4_k_cu_fc3503e9_281504cuda3std3__419piecewise_constructE - _ZN40_INTERNAL_5797d42a_4_k_cu_fc3503e9_281504cuda3std3__45__cpo3endE)
_ZN40_INTERNAL_5797d42a_4_k_cu_fc3503e9_281504cuda3std3__45__cpo3endE:
	.zero		1
	.type		_ZN40_INTERNAL_5797d42a_4_k_cu_fc3503e9_281504cuda3std3__419piecewise_constructE,@object
	.size		_ZN40_INTERNAL_5797d42a_4_k_cu_fc3503e9_281504cuda3std3__419piecewise_constructE,(_ZN40_INTERNAL_5797d42a_4_k_cu_fc3503e9_281504cuda3std3__45__cpo4cendE - _ZN40_INTERNAL_5797d42a_4_k_cu_fc3503e9_281504cuda3std3__419piecewise_constructE)
_ZN40_INTERNAL_5797d42a_4_k_cu_fc3503e9_281504cuda3std3__419piecewise_constructE:
	.zero		1
	.type		_ZN40_INTERNAL_5797d42a_4_k_cu_fc3503e9_281504cuda3std3__45__cpo4cendE,@object
	.size		_ZN40_INTERNAL_5797d42a_4_k_cu_fc3503e9_281504cuda3std3__45__cpo4cendE,(_ZN40_INTERNAL_5797d42a_4_k_cu_fc3503e9_281504cuda3std6ranges3__45__cpo4swapE - _ZN40_INTERNAL_5797d42a_4_k_cu_fc3503e9_281504cuda3std3__45__cpo4cendE)
_ZN40_INTERNAL_5797d42a_4_k_cu_fc3503e9_281504cuda3std3__45__cpo4cendE:
	.zero		1
	.type		_ZN40_INTERNAL_5797d42a_4_k_cu_fc3503e9_281504cuda3std6ranges3__45__cpo4swapE,@object
	.size		_ZN40_INTERNAL_5797d42a_4_k_cu_fc3503e9_281504cuda3std6ranges3__45__cpo4swapE,(.L_7 - _ZN40_INTERNAL_5797d42a_4_k_cu_fc3503e9_281504cuda3std6ranges3__45__cpo4swapE)
_ZN40_INTERNAL_5797d42a_4_k_cu_fc3503e9_281504cuda3std6ranges3__45__cpo4swapE:
	.zero		1
.L_7:


//--------------------- .nv.constant0._ZN7cutlass13device_kernelINS_4gemm6kernel13GemmUniversalIN4cute5tupleIJiiiiEEENS1_10collective13CollectiveMmaINS1_37MainloopSm90TmaGmmaWarpSpecializedFP8ILi28ENS5_IJNS4_1CILi1EEESB_SB_EEENS1_35KernelTmaWarpSpecializedCooperativeEEENS5_IJNSA_ILi128EEESF_NSA_ILi32EEEEEENS_12float_e5m2_tENS5_IJlSB_lEEESI_SJ_NS4_8TiledMMAINS4_8MMA_AtomIJNS4_4SM904GMMA31MMA_64x128x32_F32E5M2E5M2_SS_TNILNSN_7ScaleInE1ELSP_1EEEEEENS4_6LayoutINS5_IJNSA_ILi2EEESB_SB_EEENS5_IJSB_NSA_ILi0EEESV_EEEEENS5_IJNS4_10UnderscoreESY_SY_EEEEENS4_13SM90_TMA_LOADENS4_14ComposedLayoutINS4_7SwizzleILi1ELi4ELi3EEENS4_18smem_ptr_flag_bitsILi8EEENSS_INS5_IJNSA_ILi8EEESG_EEENS5_IJSG_SB_EEEEEEEvNS4_8identityES11_S1B_vS1C_EENS_8epilogue10collective6detail29Sm90TmaWarpSpecializedAdapterINS1F_15DefaultEpilogueISI_SJ_SJ_NS1E_6thread17LinearCombinationISI_Li1EffLNS1J_9ScaleType4KindE0ELNS_15FloatRoundStyleE2ESI_EENS1_15EpilogueDefaultEEEEEvvEEEEvNT_6ParamsE --------------------------
	.section	.nv.constant0._ZN7cutlass13device_kernelINS_4gemm6kernel13GemmUniversalIN4cute5tupleIJiiiiEEENS1_10collective13CollectiveMmaINS1_37MainloopSm90TmaGmmaWarpSpecializedFP8ILi28ENS5_IJNS4_1CILi1EEESB_SB_EEENS1_35KernelTmaWarpSpecializedCooperativeEEENS5_IJNSA_ILi128EEESF_NSA_ILi32EEEEEENS_12float_e5m2_tENS5_IJlSB_lEEESI_SJ_NS4_8TiledMMAINS4_8MMA_AtomIJNS4_4SM904GMMA31MMA_64x128x32_F32E5M2E5M2_SS_TNILNSN_7ScaleInE1ELSP_1EEEEEENS4_6LayoutINS5_IJNSA_ILi2EEESB_SB_EEENS5_IJSB_NSA_ILi0EEESV_EEEEENS5_IJNS4_10UnderscoreESY_SY_EEEEENS4_13SM90_TMA_LOADENS4_14ComposedLayoutINS4_7SwizzleILi1ELi4ELi3EEENS4_18smem_ptr_flag_bitsILi8EEENSS_INS5_IJNSA_ILi8EEESG_EEENS5_IJSG_SB_EEEEEEEvNS4_8identityES11_S1B_vS1C_EENS_8epilogue10collective6detail29Sm90TmaWarpSpecializedAdapterINS1F_15DefaultEpilogueISI_SJ_SJ_NS1E_6thread17LinearCombinationISI_Li1EffLNS1J_9ScaleType4KindE0ELNS_15FloatRoundStyleE2ESI_EENS1_15EpilogueDefaultEEEEEvvEEEEvNT_6ParamsE,"a",@progbits
	.sectionflags	@""
	.align	4
.nv.constant0._ZN7cutlass13device_kernelINS_4gemm6kernel13GemmUniversalIN4cute5tupleIJiiiiEEENS1_10collective13CollectiveMmaINS1_37MainloopSm90TmaGmmaWarpSpecializedFP8ILi28ENS5_IJNS4_1CILi1EEESB_SB_EEENS1_35KernelTmaWarpSpecializedCooperativeEEENS5_IJNSA_ILi128EEESF_NSA_ILi32EEEEEENS_12float_e5m2_tENS5_IJlSB_lEEESI_SJ_NS4_8TiledMMAINS4_8MMA_AtomIJNS4_4SM904GMMA31MMA_64x128x32_F32E5M2E5M2_SS_TNILNSN_7ScaleInE1ELSP_1EEEEEENS4_6LayoutINS5_IJNSA_ILi2EEESB_SB_EEENS5_IJSB_NSA_ILi0EEESV_EEEEENS5_IJNS4_10UnderscoreESY_SY_EEEEENS4_13SM90_TMA_LOADENS4_14ComposedLayoutINS4_7SwizzleILi1ELi4ELi3EEENS4_18smem_ptr_flag_bitsILi8EEENSS_INS5_IJNSA_ILi8EEESG_EEENS5_IJSG_SB_EEEEEEEvNS4_8identityES11_S1B_vS1C_EENS_8epilogue10collective6detail29Sm90TmaWarpSpecializedAdapterINS1F_15DefaultEpilogueISI_SJ_SJ_NS1E_6thread17LinearCombinationISI_Li1EffLNS1J_9ScaleType4KindE0ELNS_15FloatRoundStyleE2ESI_EENS1_15EpilogueDefaultEEEEEvvEEEEvNT_6ParamsE:
	.zero		1664


//--------------------- SYMBOLS --------------------------

	.type		.nv.reservedSmem.offset0,@object
	.size		.nv.reservedSmem.offset0,0x4
